	.target	sm_90a

	.elftype	@"ET_EXEC"


//--------------------- .note.nv.tkinfo           --------------------------
	.section	.note.nv.tkinfo,"",@"SHT_NOTE"
	.sectionflags	@"SHF_NOTE_NV_TKINFO"
	.tkinfo
        /*0018*/ 	.word	0x00000002
        /*0030*/ 	.string	""
        /*0030*/ 	.string	"ptxas"
        /*0030*/ 	.string	"Cuda compilation tools, release 13.0, V13.0.88"
        /*0030*/ 	.string	"Build cuda_13.0.r13.0/compiler.36424714_0"
        /*0030*/ 	.string	"-v  -suppress-debug-info  -lineinfo  -arch sm_90a "



//--------------------- .note.nv.cuinfo           --------------------------
	.section	.note.nv.cuinfo,"",@"SHT_NOTE"
	.sectionflags	@"SHF_NOTE_NV_CUINFO"
        /*0018*/ 	.short	0x0002
        /*001a*/ 	.short	0x005a
        /*001c*/ 	.short	0x0082
	.zero		2


//--------------------- .nv.info                  --------------------------
	.section	.nv.info,"",@"SHT_CUDA_INFO"
	.align	4


	//----- nvinfo : EIATTR_REGCOUNT
	.align		4
        /*0000*/ 	.byte	0x04, 0x2f
        /*0002*/ 	.short	(.L_1 - .L_0)
	.align		4
.L_0:
        /*0004*/ 	.word	index@(matmul_kernel)
        /*0008*/ 	.word	0x000000ff


	//----- nvinfo : EIATTR_FRAME_SIZE
	.align		4
.L_1:
        /*000c*/ 	.byte	0x04, 0x11
        /*000e*/ 	.short	(.L_3 - .L_2)
	.align		4
.L_2:
        /*0010*/ 	.word	index@(matmul_kernel)
        /*0014*/ 	.word	0x000000e0


	//----- nvinfo : EIATTR_MIN_STACK_SIZE
	.align		4
.L_3:
        /*0018*/ 	.byte	0x04, 0x12
        /*001a*/ 	.short	(.L_5 - .L_4)
	.align		4
.L_4:
        /*001c*/ 	.word	index@(matmul_kernel)
        /*0020*/ 	.word	0x000000e0
.L_5:


//--------------------- .nv.compat                --------------------------
	.section	.nv.compat,"",@"SHT_CUDA_COMPAT_INFO"
	.align	4
        /*0000*/ 	.byte	0x02, 0x09, 0x01, 0x00, 0x02, 0x02, 0x04, 0x00, 0x02, 0x05, 0x05, 0x00, 0x03, 0x07, 0x01, 0x01
        /*0010*/ 	.byte	0x02, 0x03, 0x00, 0x00, 0x02, 0x06, 0x01, 0x00, 0x04, 0x0b, 0x08, 0x00, 0x00, 0x00, 0x00, 0x00
        /*0020*/ 	.byte	0x00, 0x00, 0x00, 0x00


//--------------------- .nv.info.matmul_kernel    --------------------------
	.section	.nv.info.matmul_kernel,"",@"SHT_CUDA_INFO"
	.sectionflags	@""
	.align	4


	//----- nvinfo : EIATTR_CUDA_API_VERSION
	.align		4
        /*0000*/ 	.byte	0x04, 0x37
        /*0002*/ 	.short	(.L_7 - .L_6)
.L_6:
        /*0004*/ 	.word	0x00000082


	//----- nvinfo : EIATTR_KPARAM_INFO
	.align		4
.L_7:
        /*0008*/ 	.byte	0x04, 0x17
        /*000a*/ 	.short	(.L_9 - .L_8)
.L_8:
        /*000c*/ 	.word	0x00000000
        /*0010*/ 	.short	0x000d
        /*0012*/ 	.short	0x0048
        /*0014*/ 	.byte	0x00, 0xf4, 0x21, 0x00


	//----- nvinfo : EIATTR_KPARAM_INFO
	.align		4
.L_9:
        /*0018*/ 	.byte	0x04, 0x17
        /*001a*/ 	.short	(.L_11 - .L_10)
.L_10:
        /*001c*/ 	.word	0x00000000
        /*0020*/ 	.short	0x000c
        /*0022*/ 	.short	0x0040
        /*0024*/ 	.byte	0x00, 0xf4, 0x21, 0x00


	//----- nvinfo : EIATTR_KPARAM_INFO
	.align		4
.L_11:
        /*0028*/ 	.byte	0x04, 0x17
        /*002a*/ 	.short	(.L_13 - .L_12)
.L_12:
        /*002c*/ 	.word	0x00000000
        /*0030*/ 	.short	0x000b
        /*0032*/ 	.short	0x0038
        /*0034*/ 	.byte	0x00, 0xf0, 0x11, 0x00


	//----- nvinfo : EIATTR_KPARAM_INFO
	.align		4
.L_13:
        /*0038*/ 	.byte	0x04, 0x17
        /*003a*/ 	.short	(.L_15 - .L_14)
.L_14:
        /*003c*/ 	.word	0x00000000
        /*0040*/ 	.short	0x000a
        /*0042*/ 	.short	0x0034
        /*0044*/ 	.byte	0x00, 0xf0, 0x11, 0x00


	//----- nvinfo : EIATTR_KPARAM_INFO
	.align		4
.L_15:
        /*0048*/ 	.byte	0x04, 0x17
        /*004a*/ 	.short	(.L_17 - .L_16)
.L_16:
        /*004c*/ 	.word	0x00000000
        /*0050*/ 	.short	0x0009
        /*0052*/ 	.short	0x0030
        /*0054*/ 	.byte	0x00, 0xf0, 0x11, 0x00


	//----- nvinfo : EIATTR_KPARAM_INFO
	.align		4
.L_17:
        /*0058*/ 	.byte	0x04, 0x17
        /*005a*/ 	.short	(.L_19 - .L_18)
.L_18:
        /*005c*/ 	.word	0x00000000
        /*0060*/ 	.short	0x0008
        /*0062*/ 	.short	0x002c
        /*0064*/ 	.byte	0x00, 0xf0, 0x11, 0x00


	//----- nvinfo : EIATTR_KPARAM_INFO
	.align		4
.L_19:
        /*0068*/ 	.byte	0x04, 0x17
        /*006a*/ 	.short	(.L_21 - .L_20)
.L_20:
        /*006c*/ 	.word	0x00000000
        /*0070*/ 	.short	0x0007
        /*0072*/ 	.short	0x0028
        /*0074*/ 	.byte	0x00, 0xf0, 0x11, 0x00


	//----- nvinfo : EIATTR_KPARAM_INFO
	.align		4
.L_21:
        /*0078*/ 	.byte	0x04, 0x17
        /*007a*/ 	.short	(.L_23 - .L_22)
.L_22:
        /*007c*/ 	.word	0x00000000
        /*0080*/ 	.short	0x0006
        /*0082*/ 	.short	0x0024
        /*0084*/ 	.byte	0x00, 0xf0, 0x11, 0x00


	//----- nvinfo : EIATTR_KPARAM_INFO
	.align		4
.L_23:
        /*0088*/ 	.byte	0x04, 0x17
        /*008a*/ 	.short	(.L_25 - .L_24)
.L_24:
        /*008c*/ 	.word	0x00000000
        /*0090*/ 	.short	0x0005
        /*0092*/ 	.short	0x0020
        /*0094*/ 	.byte	0x00, 0xf0, 0x11, 0x00


	//----- nvinfo : EIATTR_KPARAM_INFO
	.align		4
.L_25:
        /*0098*/ 	.byte	0x04, 0x17
        /*009a*/ 	.short	(.L_27 - .L_26)
.L_26:
        /*009c*/ 	.word	0x00000000
        /*00a0*/ 	.short	0x0004
        /*00a2*/ 	.short	0x001c
        /*00a4*/ 	.byte	0x00, 0xf0, 0x11, 0x00


	//----- nvinfo : EIATTR_KPARAM_INFO
	.align		4
.L_27:
        /*00a8*/ 	.byte	0x04, 0x17
        /*00aa*/ 	.short	(.L_29 - .L_28)
.L_28:
        /*00ac*/ 	.word	0x00000000
        /*00b0*/ 	.short	0x0003
        /*00b2*/ 	.short	0x0018
        /*00b4*/ 	.byte	0x00, 0xf0, 0x11, 0x00


	//----- nvinfo : EIATTR_KPARAM_INFO
	.align		4
.L_29:
        /*00b8*/ 	.byte	0x04, 0x17
        /*00ba*/ 	.short	(.L_31 - .L_30)
.L_30:
        /*00bc*/ 	.word	0x00000000
        /*00c0*/ 	.short	0x0002
        /*00c2*/ 	.short	0x0010
        /*00c4*/ 	.byte	0x00, 0xf4, 0x21, 0x00


	//----- nvinfo : EIATTR_KPARAM_INFO
	.align		4
.L_31:
        /*00c8*/ 	.byte	0x04, 0x17
        /*00ca*/ 	.short	(.L_33 - .L_32)
.L_32:
        /*00cc*/ 	.word	0x00000000
        /*00d0*/ 	.short	0x0001
        /*00d2*/ 	.short	0x0008
        /*00d4*/ 	.byte	0x00, 0xf4, 0x21, 0x00


	//----- nvinfo : EIATTR_KPARAM_INFO
	.align		4
.L_33:
        /*00d8*/ 	.byte	0x04, 0x17
        /*00da*/ 	.short	(.L_35 - .L_34)
.L_34:
        /*00dc*/ 	.word	0x00000000
        /*00e0*/ 	.short	0x0000
        /*00e2*/ 	.short	0x0000
        /*00e4*/ 	.byte	0x00, 0xf4, 0x21, 0x00


	//----- nvinfo : EIATTR_SPARSE_MMA_MASK
	.align		4
.L_35:
        /*00e8*/ 	.byte	0x03, 0x50
        /*00ea*/ 	.short	0x0000


	//----- nvinfo : EIATTR_MAXREG_COUNT
	.align		4
        /*00ec*/ 	.byte	0x03, 0x1b
        /*00ee*/ 	.short	0x00ff


	//----- nvinfo : EIATTR_NUM_BARRIERS
	.align		4
        /*00f0*/ 	.byte	0x02, 0x4c
        /*00f2*/ 	.byte	0x01
	.zero		1


	//----- nvinfo : EIATTR_ANNOTATIONS
	.align		4
        /*00f4*/ 	.byte	0x04, 0x55
        /*00f6*/ 	.short	(.L_37 - .L_36)


	//   ....[0]....
.L_36:
        /*00f8*/ 	.word	0x00000001
        /*00fc*/ 	.byte	0x60, 0x06, 0x00, 0x00, 0x01, 0x00, 0x00, 0x00, 0xa0, 0x06, 0x00, 0x00, 0x01, 0x00, 0x00, 0x00
        /* <DEDUP_REMOVED lines=54> */
        /*046c*/ 	.byte	0x20, 0x98, 0x00, 0x00, 0x01, 0x00, 0x00, 0x00, 0x40, 0x98, 0x00, 0x00


	//----- nvinfo : EIATTR_MERCURY_ISA_VERSION
	.align		4
.L_37:
        /*0478*/ 	.byte	0x03, 0x5f
        /*047a*/ 	.short	0x0101


	//----- nvinfo : EIATTR_EXIT_INSTR_OFFSETS
	.align		4
        /*047c*/ 	.byte	0x04, 0x1c
        /*047e*/ 	.short	(.L_39 - .L_38)


	//   ....[0]....
.L_38:
        /*0480*/ 	.word	0x00009b80


	//   ....[1]....
        /*0484*/ 	.word	0x00009bb0


	//----- nvinfo : EIATTR_REQNTID
	.align		4
.L_39:
        /*0488*/ 	.byte	0x04, 0x10
        /*048a*/ 	.short	(.L_41 - .L_40)
.L_40:
        /*048c*/ 	.word	0x00000100
        /*0490*/ 	.word	0x00000001
        /*0494*/ 	.word	0x00000001


	//----- nvinfo : EIATTR_CBANK_PARAM_SIZE
	.align		4
.L_41:
        /*0498*/ 	.byte	0x03, 0x19
        /*049a*/ 	.short	0x0050


	//----- nvinfo : EIATTR_PARAM_CBANK
	.align		4
        /*049c*/ 	.byte	0x04, 0x0a
        /*049e*/ 	.short	(.L_43 - .L_42)
	.align		4
.L_42:
        /*04a0*/ 	.word	index@(.nv.constant0.matmul_kernel)
        /*04a4*/ 	.short	0x0210
        /*04a6*/ 	.short	0x0050


	//----- nvinfo : EIATTR_SW_WAR
	.align		4
.L_43:
        /*04a8*/ 	.byte	0x04, 0x36
        /*04aa*/ 	.short	(.L_45 - .L_44)
.L_44:
        /*04ac*/ 	.word	0x00000008
.L_45:


//--------------------- .nv.callgraph             --------------------------
	.section	.nv.callgraph,"",@"SHT_CUDA_CALLGRAPH"
	.align	4
	.sectionentsize	8
	.align		4
        /*0000*/ 	.word	0x00000000
	.align		4
        /*0004*/ 	.word	0xffffffff
	.align		4
        /*0008*/ 	.word	0x00000000
	.align		4
        /*000c*/ 	.word	0xfffffffe
	.align		4
        /*0010*/ 	.word	0x00000000
	.align		4
        /*0014*/ 	.word	0xfffffffd
	.align		4
        /*0018*/ 	.word	0x00000000
	.align		4
        /*001c*/ 	.word	0xfffffffc


//--------------------- .text.matmul_kernel       --------------------------
	.section	.text.matmul_kernel,"ax",@progbits
	.align	128
        .global         matmul_kernel
        .type           matmul_kernel,@function
        .size           matmul_kernel,(.L_x_3 - matmul_kernel)
        .other          matmul_kernel,@"STO_CUDA_ENTRY STV_DEFAULT"
matmul_kernel:
.text.matmul_kernel:
[----:B------:R-:W0:Y:S08]  /*0000*/  LDC R1, c[0x0][0x28] ;  /* 0x00000a00ff017b82 */ /* 0x000e300000000800 */
[----:B------:R-:W1:Y:S01]  /*0010*/  LDC.64 R72, c[0x0][0x228] ;  /* 0x00008a00ff487b82 */ /* 0x000e620000000a00 */
[----:B------:R-:W2:Y:S01]  /*0020*/  S2R R5, SR_CTAID.X ;  /* 0x0000000000057919 */ /* 0x000ea20000002500 */
[----:B0-----:R-:W-:Y:S01]  /*0030*/  VIADD R1, R1, 0xffffff20 ;  /* 0xffffff2001017836 */ /* 0x001fe20000000000 */
[----:B------:R-:W-:Y:S01]  /*0040*/  UMOV UR4, 0x400 ;  /* 0x0000040000047882 */ /* 0x000fe20000000000 */
[----:B------:R-:W-:Y:S01]  /*0050*/  ULDC.64 UR14, c[0x0][0x208] ;  /* 0x00008200000e7ab9 */ /* 0x000fe20000000a00 */
[----:B------:R-:W0:Y:S01]  /*0060*/  S2R R169, SR_TID.X ;  /* 0x0000000000a97919 */ /* 0x000e220000002100 */
[----:B------:R-:W-:-:S02]  /*0070*/  CS2R R24, SRZ ;  /* 0x0000000000187805 */ /* 0x000fc4000001ff00 */
[----:B------:R-:W-:Y:S01]  /*0080*/  CS2R R26, SRZ ;  /* 0x00000000001a7805 */ /* 0x000fe2000001ff00 */
[----:B------:R-:W3:Y:S01]  /*0090*/  LDC R150, c[0x0][0x230] ;  /* 0x00008c00ff967b82 */ /* 0x000ee20000000800 */
[----:B------:R-:W-:Y:S02]  /*00a0*/  CS2R R60, SRZ ;  /* 0x00000000003c7805 */ /* 0x000fe4000001ff00 */
[----:B------:R-:W-:Y:S02]  /*00b0*/  CS2R R62, SRZ ;  /* 0x00000000003e7805 */ /* 0x000fe4000001ff00 */
[----:B------:R-:W-:Y:S02]  /*00c0*/  CS2R R20, SRZ ;  /* 0x0000000000147805 */ /* 0x000fe4000001ff00 */
[----:B------:R-:W-:Y:S02]  /*00d0*/  CS2R R22, SRZ ;  /* 0x0000000000167805 */ /* 0x000fe4000001ff00 */
[----:B------:R-:W-:-:S02]  /*00e0*/  CS2R R16, SRZ ;  /* 0x0000000000107805 */ /* 0x000fc4000001ff00 */
[----:B------:R-:W-:Y:S02]  /*00f0*/  CS2R R18, SRZ ;  /* 0x0000000000127805 */ /* 0x000fe4000001ff00 */
[----:B------:R-:W-:Y:S01]  /*0100*/  CS2R R56, SRZ ;  /* 0x0000000000387805 */ /* 0x000fe2000001ff00 */
[----:B------:R-:W4:Y:S01]  /*0110*/  S2UR UR12, SR_CgaCtaId ;  /* 0x00000000000c79c3 */ /* 0x000f220000008800 */
[----:B------:R-:W-:Y:S02]  /*0120*/  CS2R R58, SRZ ;  /* 0x00000000003a7805 */ /* 0x000fe4000001ff00 */
[----:B------:R-:W-:Y:S02]  /*0130*/  CS2R R12, SRZ ;  /* 0x00000000000c7805 */ /* 0x000fe4000001ff00 */
[----:B------:R-:W-:Y:S01]  /*0140*/  CS2R R14, SRZ ;  /* 0x00000000000e7805 */ /* 0x000fe2000001ff00 */
[----:B-1----:R-:W-:-:S05]  /*0150*/  VIADD R0, R73, 0xff ;  /* 0x000000ff49007836 */ /* 0x002fca0000000000 */
[----:B------:R-:W-:Y:S01]  /*0160*/  SHF.R.S32.HI R3, RZ, 0x1f, R0 ;  /* 0x0000001fff037819 */ /* 0x000fe20000011400 */
[----:B---3--:R-:W-:-:S03]  /*0170*/  VIADD R150, R150, 0x3f ;  /* 0x0000003f96967836 */ /* 0x008fc60000000000 */
[----:B------:R-:W-:Y:S02]  /*0180*/  LEA.HI R3, R3, R0, RZ, 0x8 ;  /* 0x0000000003037211 */ /* 0x000fe400078f40ff */
[----:B--2---:R-:W-:Y:S02]  /*0190*/  IABS R8, R5 ;  /* 0x0000000500087213 */ /* 0x004fe40000000000 */
[----:B------:R-:W-:Y:S02]  /*01a0*/  SHF.R.S32.HI R3, RZ, 0x8, R3 ;  /* 0x00000008ff037819 */ /* 0x000fe40000011403 */
[----:B0-----:R-:W-:Y:S01]  /*01b0*/  SHF.R.U32.HI R244, RZ, 0x6, R169 ;  /* 0x00000006fff47819 */ /* 0x001fe200000116a9 */
[----:B----4-:R-:W-:Y:S01]  /*01c0*/  ULEA UR12, UR12, UR4, 0x18 ;  /* 0x000000040c0c7291 */ /* 0x010fe2000f8ec03f */
[----:B------:R-:W-:Y:S01]  /*01d0*/  LOP3.LUT R148, R169, 0x3f, RZ, 0xc0, !PT ;  /* 0x0000003fa9947812 */ /* 0x000fe200078ec0ff */
[----:B------:R-:W-:Y:S01]  /*01e0*/  IMAD.SHL.U32 R4, R3, 0x8, RZ ;  /* 0x0000000803047824 */ /* 0x000fe200078e00ff */
[----:B------:R-:W-:-:S04]  /*01f0*/  SGXT.U32 R244, R244, 0x2 ;  /* 0x00000002f4f4781a */ /* 0x000fc80000000000 */
[-C--:B------:R-:W-:Y:S02]  /*0200*/  IABS R7, R4.reuse ;  /* 0x0000000400077213 */ /* 0x080fe40000000000 */
[----:B------:R-:W-:Y:S02]  /*0210*/  IABS R10, R4 ;  /* 0x00000004000a7213 */ /* 0x000fe40000000000 */
[----:B------:R-:W0:Y:S08]  /*0220*/  I2F.RP R0, R7 ;  /* 0x0000000700007306 */ /* 0x000e300000209400 */
[----:B0-----:R-:W0:Y:S02]  /*0230*/  MUFU.RCP R0, R0 ;  /* 0x0000000000007308 */ /* 0x001e240000001000 */
[----:B0-----:R-:W-:-:S02]  /*0240*/  VIADD R2, R0, 0xffffffe ;  /* 0x0ffffffe00027836 */ /* 0x001fc40000000000 */
[----:B------:R-:W-:-:S04]  /*0250*/  IMAD.MOV R0, RZ, RZ, -R10 ;  /* 0x000000ffff007224 */ /* 0x000fc800078e0a0a */
[----:B------:R0:W1:Y:S02]  /*0260*/  F2I.FTZ.U32.TRUNC.NTZ R3, R2 ;  /* 0x0000000200037305 */ /* 0x000064000021f000 */
[----:B0-----:R-:W-:Y:S02]  /*0270*/  IMAD.MOV.U32 R2, RZ, RZ, RZ ;  /* 0x000000ffff027224 */ /* 0x001fe400078e00ff */
[----:B-1----:R-:W-:-:S04]  /*0280*/  IMAD.MOV R6, RZ, RZ, -R3 ;  /* 0x000000ffff067224 */ /* 0x002fc800078e0a03 */
[----:B------:R-:W-:Y:S02]  /*0290*/  IMAD R9, R6, R7, RZ ;  /* 0x0000000706097224 */ /* 0x000fe400078e02ff */
[----:B------:R-:W-:Y:S02]  /*02a0*/  IMAD.MOV.U32 R6, RZ, RZ, R8 ;  /* 0x000000ffff067224 */ /* 0x000fe400078e0008 */
[----:B------:R-:W-:-:S06]  /*02b0*/  IMAD.HI.U32 R3, R3, R9, R2 ;  /* 0x0000000903037227 */ /* 0x000fcc00078e0002 */
[----:B------:R-:W-:-:S04]  /*02c0*/  IMAD.HI.U32 R3, R3, R6, RZ ;  /* 0x0000000603037227 */ /* 0x000fc800078e00ff */
[----:B------:R-:W-:-:S05]  /*02d0*/  IMAD R0, R3, R0, R6 ;  /* 0x0000000003007224 */ /* 0x000fca00078e0206 */
[----:B------:R-:W-:-:S13]  /*02e0*/  ISETP.GT.U32.AND P1, PT, R7, R0, PT ;  /* 0x000000000700720c */ /* 0x000fda0003f24070 */
[----:B------:R-:W-:Y:S02]  /*02f0*/  @!P1 IMAD.IADD R0, R0, 0x1, -R7 ;  /* 0x0000000100009824 */ /* 0x000fe400078e0a07 */
[----:B------:R-:W-:Y:S01]  /*0300*/  @!P1 VIADD R3, R3, 0x1 ;  /* 0x0000000103039836 */ /* 0x000fe20000000000 */
[----:B------:R-:W-:Y:S02]  /*0310*/  ISETP.NE.AND P1, PT, R4, RZ, PT ;  /* 0x000000ff0400720c */ /* 0x000fe40003f25270 */
[----:B------:R-:W-:Y:S02]  /*0320*/  ISETP.GE.U32.AND P0, PT, R0, R7, PT ;  /* 0x000000070000720c */ /* 0x000fe40003f06070 */
[----:B------:R-:W-:-:S04]  /*0330*/  LOP3.LUT R0, R5, R4, RZ, 0x3c, !PT ;  /* 0x0000000405007212 */ /* 0x000fc800078e3cff */
[----:B------:R-:W-:Y:S01]  /*0340*/  ISETP.GE.AND P2, PT, R0, RZ, PT ;  /* 0x000000ff0000720c */ /* 0x000fe20003f46270 */
[----:B------:R-:W-:-:S06]  /*0350*/  VIADD R0, R72, 0x3f ;  /* 0x0000003f48007836 */ /* 0x000fcc0000000000 */
[----:B------:R-:W-:-:S04]  /*0360*/  @P0 VIADD R3, R3, 0x1 ;  /* 0x0000000103030836 */ /* 0x000fc80000000000 */
[----:B------:R-:W-:Y:S01]  /*0370*/  IMAD.MOV.U32 R2, RZ, RZ, R3 ;  /* 0x000000ffff027224 */ /* 0x000fe200078e0003 */
[----:B------:R-:W-:-:S03]  /*0380*/  SHF.R.S32.HI R3, RZ, 0x1f, R0 ;  /* 0x0000001fff037819 */ /* 0x000fc60000011400 */
[----:B------:R-:W-:Y:S01]  /*0390*/  @!P2 IMAD.MOV R2, RZ, RZ, -R2 ;  /* 0x000000ffff02a224 */ /* 0x000fe200078e0a02 */
[----:B------:R-:W-:Y:S02]  /*03a0*/  @!P1 LOP3.LUT R2, RZ, R4, RZ, 0x33, !PT ;  /* 0x00000004ff029212 */ /* 0x000fe400078e33ff */
[----:B------:R-:W-:-:S03]  /*03b0*/  LEA.HI R3, R3, R0, RZ, 0x6 ;  /* 0x0000000003037211 */ /* 0x000fc600078f30ff */
[----:B------:R-:W-:Y:S02]  /*03c0*/  IMAD.SHL.U32 R6, R2, 0x8, RZ ;  /* 0x0000000802067824 */ /* 0x000fe400078e00ff */
[----:B------:R-:W-:-:S03]  /*03d0*/  IMAD.MOV R2, RZ, RZ, -R2 ;  /* 0x000000ffff027224 */ /* 0x000fc600078e0a02 */
[----:B------:R-:W-:Y:S01]  /*03e0*/  LEA.HI.SX32 R3, R3, -R6, 0x1a ;  /* 0x8000000603037211 */ /* 0x000fe200078fd2ff */
[----:B------:R-:W-:-:S03]  /*03f0*/  IMAD R4, R4, R2, R5 ;  /* 0x0000000204047224 */ /* 0x000fc600078e0205 */
[----:B------:R-:W-:Y:S02]  /*0400*/  VIMNMX R11, R3, 0x8, PT ;  /* 0x00000008030b7848 */ /* 0x000fe40003fe0100 */
[----:B------:R-:W-:Y:S02]  /*0410*/  IABS R9, R4 ;  /* 0x0000000400097213 */ /* 0x000fe40000000000 */
[----:B------:R-:W-:-:S04]  /*0420*/  IABS R7, R11 ;  /* 0x0000000b00077213 */ /* 0x000fc80000000000 */
[----:B------:R-:W0:Y:S08]  /*0430*/  I2F.RP R0, R7 ;  /* 0x0000000700007306 */ /* 0x000e300000209400 */
[----:B0-----:R-:W0:Y:S02]  /*0440*/  MUFU.RCP R0, R0 ;  /* 0x0000000000007308 */ /* 0x001e240000001000 */
[----:B0-----:R-:W-:-:S06]  /*0450*/  VIADD R3, R0, 0xffffffe ;  /* 0x0ffffffe00037836 */ /* 0x001fcc0000000000 */
[----:B------:R-:W0:Y:S02]  /*0460*/  F2I.FTZ.U32.TRUNC.NTZ R3, R3 ;  /* 0x0000000300037305 */ /* 0x000e24000021f000 */
[----:B0-----:R-:W-:-:S04]  /*0470*/  IMAD.MOV R8, RZ, RZ, -R3 ;  /* 0x000000ffff087224 */ /* 0x001fc800078e0a03 */
[----:B------:R-:W-:Y:S01]  /*0480*/  IMAD.MOV.U32 R2, RZ, RZ, R8 ;  /* 0x000000ffff027224 */ /* 0x000fe200078e0008 */
[----:B------:R-:W-:-:S03]  /*0490*/  IABS R8, R11 ;  /* 0x0000000b00087213 */ /* 0x000fc60000000000 */
[----:B------:R-:W-:Y:S02]  /*04a0*/  IMAD R5, R2, R7, RZ ;  /* 0x0000000702057224 */ /* 0x000fe400078e02ff */
[----:B------:R-:W-:Y:S02]  /*04b0*/  IMAD.MOV.U32 R2, RZ, RZ, RZ ;  /* 0x000000ffff027224 */ /* 0x000fe400078e00ff */
[----:B------:R-:W-:Y:S02]  /*04c0*/  IMAD.MOV R0, RZ, RZ, -R8 ;  /* 0x000000ffff007224 */ /* 0x000fe400078e0a08 */
[----:B------:R-:W-:-:S06]  /*04d0*/  IMAD.HI.U32 R2, R3, R5, R2 ;  /* 0x0000000503027227 */ /* 0x000fcc00078e0002 */
[----:B------:R-:W-:-:S04]  /*04e0*/  IMAD.HI.U32 R2, R2, R9, RZ ;  /* 0x0000000902027227 */ /* 0x000fc800078e00ff */
[----:B------:R-:W-:Y:S01]  /*04f0*/  IMAD R0, R2, R0, R9 ;  /* 0x0000000002007224 */ /* 0x000fe200078e0209 */
[----:B------:R-:W-:-:S04]  /*0500*/  CS2R R8, SRZ ;  /* 0x0000000000087805 */ /* 0x000fc8000001ff00 */
[----:B------:R-:W-:-:S13]  /*0510*/  ISETP.GT.U32.AND P1, PT, R7, R0, PT ;  /* 0x000000000700720c */ /* 0x000fda0003f24070 */
[----:B------:R-:W-:Y:S02]  /*0520*/  @!P1 IMAD.IADD R0, R0, 0x1, -R7 ;  /* 0x0000000100009824 */ /* 0x000fe400078e0a07 */
[----:B------:R-:W-:Y:S01]  /*0530*/  @!P1 VIADD R2, R2, 0x1 ;  /* 0x0000000102029836 */ /* 0x000fe20000000000 */
[----:B------:R-:W-:Y:S02]  /*0540*/  ISETP.NE.AND P1, PT, R11, RZ, PT ;  /* 0x000000ff0b00720c */ /* 0x000fe40003f25270 */
[----:B------:R-:W-:Y:S02]  /*0550*/  ISETP.GE.U32.AND P0, PT, R0, R7, PT ;  /* 0x000000070000720c */ /* 0x000fe40003f06070 */
[----:B------:R-:W-:-:S04]  /*0560*/  LOP3.LUT R0, R4, R11, RZ, 0x3c, !PT ;  /* 0x0000000b04007212 */ /* 0x000fc800078e3cff */
[----:B------:R-:W-:-:S07]  /*0570*/  ISETP.GE.AND P2, PT, R0, RZ, PT ;  /* 0x000000ff0000720c */ /* 0x000fce0003f46270 */
[----:B------:R-:W-:Y:S01]  /*0580*/  @P0 VIADD R2, R2, 0x1 ;  /* 0x0000000102020836 */ /* 0x000fe20000000000 */
[----:B------:R-:W-:-:S05]  /*0590*/  ISETP.GE.AND P0, PT, R150, 0x40, PT ;  /* 0x000000409600780c */ /* 0x000fca0003f06270 */
[----:B------:R-:W-:Y:S01]  /*05a0*/  @!P2 IMAD.MOV R2, RZ, RZ, -R2 ;  /* 0x000000ffff02a224 */ /* 0x000fe200078e0a02 */
[----:B------:R-:W-:-:S05]  /*05b0*/  @!P1 LOP3.LUT R2, RZ, R11, RZ, 0x33, !PT ;  /* 0x0000000bff029212 */ /* 0x000fca00078e33ff */
[----:B------:R-:W-:Y:S02]  /*05c0*/  IMAD.MOV R0, RZ, RZ, -R2 ;  /* 0x000000ffff007224 */ /* 0x000fe400078e0a02 */
[----:B------:R-:W-:Y:S02]  /*05d0*/  IMAD.SHL.U32 R245, R2, 0x100, RZ ;  /* 0x0000010002f57824 */ /* 0x000fe400078e00ff */
[----:B------:R-:W-:Y:S01]  /*05e0*/  IMAD R0, R11, R0, R4 ;  /* 0x000000000b007224 */ /* 0x000fe200078e0204 */
[----:B------:R-:W-:Y:S02]  /*05f0*/  CS2R R10, SRZ ;  /* 0x00000000000a7805 */ /* 0x000fe4000001ff00 */
[----:B------:R-:W-:Y:S02]  /*0600*/  CS2R R4, SRZ ;  /* 0x0000000000047805 */ /* 0x000fe4000001ff00 */
[C---:B------:R-:W-:Y:S01]  /*0610*/  LOP3.LUT R89, R245.reuse, 0x4, R244, 0xfe, !PT ;  /* 0x00000004f5597812 */ /* 0x040fe200078efef4 */
[----:B------:R-:W-:Y:S01]  /*0620*/  IMAD.IADD R3, R6, 0x1, R0 ;  /* 0x0000000106037824 */ /* 0x000fe200078e0200 */
[----:B------:R-:W-:-:S02]  /*0630*/  LOP3.LUT R91, R245, 0x8, R244, 0xfe, !PT ;  /* 0x00000008f55b7812 */ /* 0x000fc400078efef4 */
[----:B------:R-:W-:Y:S02]  /*0640*/  CS2R R6, SRZ ;  /* 0x0000000000067805 */ /* 0x000fe4000001ff00 */
[C---:B------:R-:W-:Y:S01]  /*0650*/  LOP3.LUT R93, R245.reuse, 0xc, R244, 0xfe, !PT ;  /* 0x0000000cf55d7812 */ /* 0x040fe200078efef4 */
[----:B------:R0:W-:Y:S01]  /*0660*/  STL [R1+0x18], R89 ;  /* 0x0000185901007387 */ /* 0x0001e20000100800 */
[----:B------:R-:W-:Y:S01]  /*0670*/  LOP3.LUT R0, R245, R244, RZ, 0xfc, !PT ;  /* 0x000000f4f5007212 */ /* 0x000fe200078efcff */
[----:B------:R-:W-:Y:S01]  /*0680*/  IMAD R170, R3, 0x40, R148 ;  /* 0x0000004003aa7824 */ /* 0x000fe200078e0294 */
[C-C-:B------:R-:W-:Y:S01]  /*0690*/  LOP3.LUT R95, R245.reuse, 0x10, R244.reuse, 0xfe, !PT ;  /* 0x00000010f55f7812 */ /* 0x140fe200078efef4 */
[----:B------:R0:W-:Y:S01]  /*06a0*/  STL [R1+0x14], R91 ;  /* 0x0000145b01007387 */ /* 0x0001e20000100800 */
[C-C-:B------:R-:W-:Y:S02]  /*06b0*/  LOP3.LUT R97, R245.reuse, 0x14, R244.reuse, 0xfe, !PT ;  /* 0x00000014f5617812 */ /* 0x140fe400078efef4 */
[C-C-:B------:R-:W-:Y:S01]  /*06c0*/  LOP3.LUT R99, R245.reuse, 0x18, R244.reuse, 0xfe, !PT ;  /* 0x00000018f5637812 */ /* 0x140fe200078efef4 */
[----:B------:R0:W-:Y:S01]  /*06d0*/  STL [R1+0x10], R93 ;  /* 0x0000105d01007387 */ /* 0x0001e20000100800 */
[----:B------:R-:W-:-:S02]  /*06e0*/  LOP3.LUT R101, R245, 0x1c, R244, 0xfe, !PT ;  /* 0x0000001cf5657812 */ /* 0x000fc400078efef4 */
[C---:B------:R-:W-:Y:S01]  /*06f0*/  LOP3.LUT R103, R0.reuse, 0x40, RZ, 0xfc, !PT ;  /* 0x0000004000677812 */ /* 0x040fe200078efcff */
[----:B------:R0:W-:Y:S01]  /*0700*/  STL [R1+0xc], R95 ;  /* 0x00000c5f01007387 */ /* 0x0001e20000100800 */
[C---:B------:R-:W-:Y:S02]  /*0710*/  LOP3.LUT R105, R0.reuse, 0x44, RZ, 0xfc, !PT ;  /* 0x0000004400697812 */ /* 0x040fe400078efcff */
[C---:B------:R-:W-:Y:S01]  /*0720*/  LOP3.LUT R107, R0.reuse, 0x48, RZ, 0xfc, !PT ;  /* 0x00000048006b7812 */ /* 0x040fe200078efcff */
[----:B------:R0:W-:Y:S01]  /*0730*/  STL [R1+0x8], R97 ;  /* 0x0000086101007387 */ /* 0x0001e20000100800 */
[C---:B------:R-:W-:Y:S02]  /*0740*/  LOP3.LUT R109, R0.reuse, 0x4c, RZ, 0xfc, !PT ;  /* 0x0000004c006d7812 */ /* 0x040fe400078efcff */
[C---:B------:R-:W-:Y:S01]  /*0750*/  LOP3.LUT R111, R0.reuse, 0x50, RZ, 0xfc, !PT ;  /* 0x00000050006f7812 */ /* 0x040fe200078efcff */
[----:B------:R0:W-:Y:S01]  /*0760*/  STL [R1+0x4], R99 ;  /* 0x0000046301007387 */ /* 0x0001e20000100800 */
[----:B------:R-:W-:-:S02]  /*0770*/  LOP3.LUT R113, R0, 0x54, RZ, 0xfc, !PT ;  /* 0x0000005400717812 */ /* 0x000fc400078efcff */
[C---:B------:R-:W-:Y:S01]  /*0780*/  LOP3.LUT R115, R0.reuse, 0x58, RZ, 0xfc, !PT ;  /* 0x0000005800737812 */ /* 0x040fe200078efcff */
[----:B------:R0:W-:Y:S01]  /*0790*/  STL [R1], R101 ;  /* 0x0000006501007387 */ /* 0x0001e20000100800 */
        /* <DEDUP_REMOVED lines=61> */
[C-C-:B------:R-:W-:Y:S01]  /*0b70*/  LOP3.LUT R252, R245.reuse, 0x20, R244.reuse, 0xfe, !PT ;  /* 0x00000020f5fc7812 */ /* 0x140fe200078efef4 */
[----:B------:R0:W-:Y:S01]  /*0b80*/  STL [R1+0x8c], R139 ;  /* 0x00008c8b01007387 */ /* 0x0001e20000100800 */
[C-C-:B------:R-:W-:Y:S02]  /*0b90*/  LOP3.LUT R251, R245.reuse, 0x24, R244.reuse, 0xfe, !PT ;  /* 0x00000024f5fb7812 */ /* 0x140fe400078efef4 */
[C-C-:B------:R-:W-:Y:S01]  /*0ba0*/  LOP3.LUT R250, R245.reuse, 0x28, R244.reuse, 0xfe, !PT ;  /* 0x00000028f5fa7812 */ /* 0x140fe200078efef4 */
[----:B------:R0:W-:Y:S01]  /*0bb0*/  STL [R1+0x88], R140 ;  /* 0x0000888c01007387 */ /* 0x0001e20000100800 */
[C-C-:B------:R-:W-:Y:S02]  /*0bc0*/  LOP3.LUT R249, R245.reuse, 0x2c, R244.reuse, 0xfe, !PT ;  /* 0x0000002cf5f97812 */ /* 0x140fe400078efef4 */
[C-C-:B------:R-:W-:Y:S01]  /*0bd0*/  LOP3.LUT R248, R245.reuse, 0x30, R244.reuse, 0xfe, !PT ;  /* 0x00000030f5f87812 */ /* 0x140fe200078efef4 */
[----:B------:R0:W-:Y:S01]  /*0be0*/  STL [R1+0x84], R141 ;  /* 0x0000848d01007387 */ /* 0x0001e20000100800 */
[----:B------:R-:W-:-:S02]  /*0bf0*/  LOP3.LUT R247, R245, 0x34, R244, 0xfe, !PT ;  /* 0x00000034f5f77812 */ /* 0x000fc400078efef4 */
[C-C-:B------:R-:W-:Y:S01]  /*0c00*/  LOP3.LUT R246, R245.reuse, 0x38, R244.reuse, 0xfe, !PT ;  /* 0x00000038f5f67812 */ /* 0x140fe200078efef4 */
[----:B------:R0:W-:Y:S01]  /*0c10*/  STL [R1+0x80], R142 ;  /* 0x0000808e01007387 */ /* 0x0001e20000100800 */
[----:B------:R-:W-:-:S03]  /*0c20*/  LOP3.LUT R245, R245, 0x3c, R244, 0xfe, !PT ;  /* 0x0000003cf5f57812 */ /* 0x000fc600078efef4 */
[----:B------:R0:W-:Y:S04]  /*0c30*/  STL [R1+0x7c], R143 ;  /* 0x00007c8f01007387 */ /* 0x0001e80000100800 */
        /* <DEDUP_REMOVED lines=23> */
[----:B------:R0:W-:Y:S01]  /*0db0*/  STL [R1+0x1c], R170 ;  /* 0x00001caa01007387 */ /* 0x0001e20000100800 */
[----:B------:R-:W-:Y:S05]  /*0dc0*/  @!P0 BRA `(.L_x_0) ;  /* 0x0000007000548947 */ /* 0x000fea0003800000 */
[----:B------:R-:W-:Y:S01]  /*0dd0*/  IABS R3, R73 ;  /* 0x0000004900037213 */ /* 0x000fe20000000000 */
[----:B------:R-:W-:Y:S01]  /*0de0*/  ULDC UR4, c[0x0][0x234] ;  /* 0x00008d0000047ab9 */ /* 0x000fe20000000800 */
[----:B------:R-:W-:Y:S01]  /*0df0*/  IABS R2, R72 ;  /* 0x0000004800027213 */ /* 0x000fe20000000000 */
[----:B------:R-:W-:Y:S01]  /*0e00*/  ULDC.64 UR6, c[0x0][0x210] ;  /* 0x0000840000067ab9 */ /* 0x000fe20000000a00 */
[----:B------:R-:W1:Y:S01]  /*0e10*/  I2F.RP R8, R3 ;  /* 0x0000000300087306 */ /* 0x000e620000209400 */
[----:B------:R-:W-:Y:S01]  /*0e20*/  IABS R12, R167 ;  /* 0x000000a7000c7213 */ /* 0x000fe20000000000 */
[----:B------:R-:W2:Y:S01]  /*0e30*/  LDC R67, c[0x0][0x238] ;  /* 0x00008e00ff437b82 */ /* 0x000ea20000000800 */
[----:B------:R-:W-:Y:S01]  /*0e40*/  IABS R14, R166 ;  /* 0x000000a6000e7213 */ /* 0x000fe20000000000 */
[----:B------:R-:W-:Y:S01]  /*0e50*/  UIADD3 UR5, UR12, 0x8000, URZ ;  /* 0x000080000c057890 */ /* 0x000fe2000fffe03f */
[----:B------:R-:W-:Y:S01]  /*0e60*/  IABS R16, R164 ;  /* 0x000000a400107213 */ /* 0x000fe20000000000 */
[----:B------:R-:W-:Y:S01]  /*0e70*/  ULDC UR24, c[0x0][0x230] ;  /* 0x00008c0000187ab9 */ /* 0x000fe20000000800 */
[----:B------:R-:W-:Y:S01]  /*0e80*/  IABS R18, R163 ;  /* 0x000000a300127213 */ /* 0x000fe20000000000 */
[----:B------:R-:W3:Y:S01]  /*0e90*/  I2F.RP R9, R2 ;  /* 0x0000000200097306 */ /* 0x000ee20000209400 */
[----:B------:R-:W-:Y:S01]  /*0ea0*/  IABS R20, R162 ;  /* 0x000000a200147213 */ /* 0x000fe20000000000 */
[----:B------:R-:W-:Y:S01]  /*0eb0*/  USHF.R.U32.HI UR5, URZ, 0x4, UR5 ;  /* 0x000000043f057899 */ /* 0x000fe20008011605 */
[----:B------:R-:W-:-:S02]  /*0ec0*/  IABS R22, R161 ;  /* 0x000000a100167213 */ /* 0x000fc40000000000 */
[----:B------:R-:W-:Y:S01]  /*0ed0*/  IABS R24, R160 ;  /* 0x000000a000187213 */ /* 0x000fe20000000000 */
[----:B------:R-:W-:Y:S01]  /*0ee0*/  USGXT.U32 UR13, UR5, 0xe ;  /* 0x0000000e050d789a */ /* 0x000fe20008000000 */
[----:B------:R-:W-:Y:S01]  /*0ef0*/  IABS R26, R159 ;  /* 0x0000009f001a7213 */ /* 0x000fe20000000000 */
[----:B-1----:R-:W1:Y:S01]  /*0f00*/  MUFU.RCP R8, R8 ;  /* 0x0000000800087308 */ /* 0x002e620000001000 */
[----:B------:R-:W-:Y:S01]  /*0f10*/  IABS R28, R158 ;  /* 0x0000009e001c7213 */ /* 0x000fe20000000000 */
[----:B------:R-:W-:Y:S01]  /*0f20*/  UIADD3 UR8, UP0, UR13, 0x80, URZ ;  /* 0x000000800d087890 */ /* 0x000fe2000ff1e03f */
[----:B------:R-:W-:Y:S02]  /*0f30*/  IABS R30, R157 ;  /* 0x0000009d001e7213 */ /* 0x000fe40000000000 */
[----:B------:R-:W-:Y:S02]  /*0f40*/  IABS R32, R156 ;  /* 0x0000009c00207213 */ /* 0x000fe40000000000 */
[----:B------:R-:W-:Y:S01]  /*0f50*/  IABS R34, R155 ;  /* 0x0000009b00227213 */ /* 0x000fe20000000000 */
[----:B---3--:R-:W3:Y:S01]  /*0f60*/  MUFU.RCP R9, R9 ;  /* 0x0000000900097308 */ /* 0x008ee20000001000 */
[----:B------:R-:W-:-:S02]  /*0f70*/  IABS R36, R154 ;  /* 0x0000009a00247213 */ /* 0x000fc40000000000 */
[----:B------:R-:W-:Y:S02]  /*0f80*/  IABS R38, R153 ;  /* 0x0000009900267213 */ /* 0x000fe40000000000 */
[----:B------:R-:W-:Y:S02]  /*0f90*/  IABS R40, R152 ;  /* 0x0000009800287213 */ /* 0x000fe40000000000 */
[----:B------:R-:W-:Y:S01]  /*0fa0*/  IABS R42, R151 ;  /* 0x00000097002a7213 */ /* 0x000fe20000000000 */
[----:B-1----:R-:W-:Y:S01]  /*0fb0*/  VIADD R4, R8, 0xffffffe ;  /* 0x0ffffffe08047836 */ /* 0x002fe20000000000 */
[----:B------:R-:W-:Y:S02]  /*0fc0*/  IABS R44, R149 ;  /* 0x00000095002c7213 */ /* 0x000fe40000000000 */
[----:B------:R-:W-:Y:S01]  /*0fd0*/  IABS R46, R147 ;  /* 0x00000093002e7213 */ /* 0x000fe20000000000 */
[----:B------:R1:W4:Y:S01]  /*0fe0*/  F2I.FTZ.U32.TRUNC.NTZ R5, R4 ;  /* 0x0000000400057305 */ /* 0x000322000021f000 */
[----:B------:R-:W-:-:S02]  /*0ff0*/  IABS R48, R146 ;  /* 0x0000009200307213 */ /* 0x000fc40000000000 */
[----:B------:R-:W-:Y:S01]  /*1000*/  IABS R50, R145 ;  /* 0x0000009100327213 */ /* 0x000fe20000000000 */
[----:B---3--:R-:W-:Y:S01]  /*1010*/  VIADD R6, R9, 0xffffffe ;  /* 0x0ffffffe09067836 */ /* 0x008fe20000000000 */
[----:B------:R-:W-:Y:S02]  /*1020*/  IABS R52, R144 ;  /* 0x0000009000347213 */ /* 0x000fe40000000000 */
[----:B------:R-:W-:Y:S01]  /*1030*/  IABS R54, R143 ;  /* 0x0000008f00367213 */ /* 0x000fe20000000000 */
[----:B------:R3:W5:Y:S01]  /*1040*/  F2I.FTZ.U32.TRUNC.NTZ R7, R6 ;  /* 0x0000000600077305 */ /* 0x000762000021f000 */
[----:B-1----:R-:W-:Y:S01]  /*1050*/  IMAD.MOV.U32 R4, RZ, RZ, RZ ;  /* 0x000000ffff047224 */ /* 0x002fe200078e00ff */
[----:B------:R-:W-:Y:S02]  /*1060*/  IABS R56, R142 ;  /* 0x0000008e00387213 */ /* 0x000fe40000000000 */
[----:B------:R-:W-:Y:S02]  /*1070*/  IABS R58, R141 ;  /* 0x0000008d003a7213 */ /* 0x000fe40000000000 */
[----:B------:R-:W-:Y:S01]  /*1080*/  IABS R60, R140 ;  /* 0x0000008c003c7213 */ /* 0x000fe20000000000 */
[----:B----4-:R-:W-:Y:S01]  /*1090*/  IMAD.MOV R10, RZ, RZ, -R5 ;  /* 0x000000ffff0a7224 */ /* 0x010fe200078e0a05 */
[----:B------:R-:W-:Y:S01]  /*10a0*/  IABS R62, R139 ;  /* 0x0000008b003e7213 */ /* 0x000fe20000000000 */
[----:B---3--:R-:W-:Y:S01]  /*10b0*/  IMAD.MOV.U32 R6, RZ, RZ, RZ ;  /* 0x000000ffff067224 */ /* 0x008fe200078e00ff */
[----:B------:R-:W-:Y:S01]  /*10c0*/  IABS R64, R138 ;  /* 0x0000008a00407213 */ /* 0x000fe20000000000 */
[----:B------:R-:W-:Y:S01]  /*10d0*/  IMAD R11, R10, R3, RZ ;  /* 0x000000030a0b7224 */ /* 0x000fe200078e02ff */
[----:B------:R-:W-:-:S02]  /*10e0*/  IABS R10, R168 ;  /* 0x000000a8000a7213 */ /* 0x000fc40000000000 */
[----:B------:R-:W-:Y:S01]  /*10f0*/  IABS R66, R137 ;  /* 0x0000008900427213 */ /* 0x000fe20000000000 */
[----:B------:R-:W-:Y:S01]  /*1100*/  IMAD.HI.U32 R5, R5, R11, R4 ;  /* 0x0000000b05057227 */ /* 0x000fe200078e0004 */
[----:B------:R-:W-:Y:S02]  /*1110*/  IABS R68, R136 ;  /* 0x0000008800447213 */ /* 0x000fe40000000000 */
[----:B------:R-:W-:Y:S01]  /*1120*/  IABS R70, R135 ;  /* 0x0000008700467213 */ /* 0x000fe20000000000 */
[----:B-----5:R-:W-:Y:S01]  /*1130*/  IMAD.MOV R9, RZ, RZ, -R7 ;  /* 0x000000ffff097224 */ /* 0x020fe200078e0a07 */
[----:B------:R-:W-:Y:S01]  /*1140*/  IABS R74, R133 ;  /* 0x00000085004a7213 */ /* 0x000fe20000000000 */
[----:B------:R-:W-:Y:S01]  /*1150*/  IMAD.HI.U32 R8, R5, R12, RZ ;  /* 0x0000000c05087227 */ /* 0x000fe200078e00ff */
[----:B------:R-:W-:Y:S02]  /*1160*/  IABS R76, R131 ;  /* 0x00000083004c7213 */ /* 0x000fe40000000000 */
[----:B------:R-:W-:Y:S01]  /*1170*/  IABS R78, R129 ;  /* 0x00000081004e7213 */ /* 0x000fe20000000000 */
[----:B------:R-:W-:Y:S01]  /*1180*/  IMAD R9, R9, R2, RZ ;  /* 0x0000000209097224 */ /* 0x000fe200078e02ff */
[----:B------:R-:W-:Y:S01]  /*1190*/  IABS R80, R127 ;  /* 0x0000007f00507213 */ /* 0x000fe20000000000 */
[----:B------:R-:W-:Y:S01]  /*11a0*/  IMAD.HI.U32 R4, R5, R10, RZ ;  /* 0x0000000a05047227 */ /* 0x000fe200078e00ff */
[----:B------:R-:W-:-:S02]  /*11b0*/  IABS R82, R125 ;  /* 0x0000007d00527213 */ /* 0x000fc40000000000 */
[----:B------:R-:W-:Y:S01]  /*11c0*/  IABS R84, R123 ;  /* 0x0000007b00547213 */ /* 0x000fe20000000000 */
[----:B------:R-:W-:Y:S01]  /*11d0*/  IMAD.HI.U32 R6, R7, R9, R6 ;  /* 0x0000000907067227 */ /* 0x000fe200078e0006 */
[----:B------:R-:W-:Y:S02]  /*11e0*/  IABS R9, R165 ;  /* 0x000000a500097213 */ /* 0x000fe40000000000 */
[----:B------:R-:W-:Y:S01]  /*11f0*/  IABS R86, R121 ;  /* 0x0000007900567213 */ /* 0x000fe20000000000 */
[----:B------:R-:W-:Y:S01]  /*1200*/  IMAD.HI.U32 R7, R5, R14, RZ ;  /* 0x0000000e05077227 */ /* 0x000fe200078e00ff */
[----:B------:R-:W-:Y:S02]  /*1210*/  IABS R88, R119 ;  /* 0x0000007700587213 */ /* 0x000fe40000000000 */
[----:B------:R-:W-:Y:S01]  /*1220*/  IABS R90, R117 ;  /* 0x00000075005a7213 */ /* 0x000fe20000000000 */
[----:B------:R-:W-:Y:S01]  /*1230*/  IMAD.MOV R8, RZ, RZ, -R8 ;  /* 0x000000ffff087224 */ /* 0x000fe200078e0a08 */
[----:B------:R-:W-:Y:S01]  /*1240*/  IABS R92, R115 ;  /* 0x00000073005c7213 */ /* 0x000fe20000000000 */
[----:B------:R-:W-:Y:S01]  /*1250*/  IMAD.MOV R4, RZ, RZ, -R4 ;  /* 0x000000ffff047224 */ /* 0x000fe200078e0a04 */
[----:B------:R-:W-:Y:S01]  /*1260*/  IABS R94, R113 ;  /* 0x00000071005e7213 */ /* 0x000fe20000000000 */
[----:B------:R-:W-:Y:S01]  /*1270*/  IMAD.MOV R7, RZ, RZ, -R7 ;  /* 0x000000ffff077224 */ /* 0x000fe200078e0a07 */
[----:B------:R-:W-:Y:S01]  /*1280*/  IABS R96, R111 ;  /* 0x0000006f00607213 */ /* 0x000fe20000000000 */
[----:B------:R-:W-:Y:S01]  /*1290*/  IMAD R8, R3, R8, R12 ;  /* 0x0000000803087224 */ /* 0x000fe200078e020c */
[----:B------:R-:W-:Y:S01]  /*12a0*/  IABS R98, R109 ;  /* 0x0000006d00627213 */ /* 0x000fe20000000000 */
[----:B------:R-:W-:Y:S01]  /*12b0*/  IMAD.MOV.U32 R12, RZ, RZ, R9 ;  /* 0x000000ffff0c7224 */ /* 0x000fe200078e0009 */
[----:B------:R-:W-:Y:S01]  /*12c0*/  IABS R100, R107 ;  /* 0x0000006b00647213 */ /* 0x000fe20000000000 */
[----:B------:R-:W-:Y:S01]  /*12d0*/  IMAD.HI.U32 R9, R5, R16, RZ ;  /* 0x0000001005097227 */ /* 0x000fe200078e00ff */
[----:B------:R-:W-:-:S02]  /*12e0*/  IABS R102, R105 ;  /* 0x0000006900667213 */ /* 0x000fc40000000000 */
[----:B------:R-:W-:Y:S01]  /*12f0*/  IABS R104, R103 ;  /* 0x0000006700687213 */ /* 0x000fe20000000000 */
[C---:B------:R-:W-:Y:S01]  /*1300*/  IMAD R4, R3.reuse, R4, R10 ;  /* 0x0000000403047224 */ /* 0x040fe200078e020a */
[----:B------:R-:W-:Y:S01]  /*1310*/  IABS R106, R245 ;  /* 0x000000f5006a7213 */ /* 0x000fe20000000000 */
[----:B------:R-:W-:Y:S01]  /*1320*/  IMAD R10, R3, R7, R14 ;  /* 0x00000007030a7224 */ /* 0x000fe200078e020e */
[----:B------:R-:W-:Y:S01]  /*1330*/  IABS R108, R246 ;  /* 0x000000f6006c7213 */ /* 0x000fe20000000000 */
[C---:B------:R-:W-:Y:S01]  /*1340*/  IMAD.HI.U32 R7, R5.reuse, R12, RZ ;  /* 0x0000000c05077227 */ /* 0x040fe200078e00ff */
[----:B------:R-:W-:Y:S02]  /*1350*/  IABS R110, R247 ;  /* 0x000000f7006e7213 */ /* 0x000fe40000000000 */
[----:B------:R-:W-:Y:S01]  /*1360*/  IABS R112, R248 ;  /* 0x000000f800707213 */ /* 0x000fe20000000000 */
[----:B------:R-:W-:Y:S01]  /*1370*/  IMAD.MOV R9, RZ, RZ, -R9 ;  /* 0x000000ffff097224 */ /* 0x000fe200078e0a09 */
[----:B------:R-:W-:Y:S01]  /*1380*/  IABS R114, R249 ;  /* 0x000000f900727213 */ /* 0x000fe20000000000 */
[----:B------:R-:W-:Y:S01]  /*1390*/  IMAD.HI.U32 R11, R5, R18, RZ ;  /* 0x00000012050b7227 */ /* 0x000fe200078e00ff */
[----:B------:R-:W-:-:S02]  /*13a0*/  IABS R116, R250 ;  /* 0x000000fa00747213 */ /* 0x000fc40000000000 */
[----:B------:R-:W-:Y:S01]  /*13b0*/  IABS R118, R251 ;  /* 0x000000fb00767213 */ /* 0x000fe20000000000 */
[----:B------:R-:W-:Y:S01]  /*13c0*/  IMAD.MOV R13, RZ, RZ, -R7 ;  /* 0x000000ffff0d7224 */ /* 0x000fe200078e0a07 */
[----:B------:R-:W-:Y:S01]  /*13d0*/  IABS R120, R252 ;  /* 0x000000fc00787213 */ /* 0x000fe20000000000 */
[----:B------:R-:W-:Y:S01]  /*13e0*/  IMAD.HI.U32 R7, R5, R20, RZ ;  /* 0x0000001405077227 */ /* 0x000fe200078e00ff */
[----:B------:R-:W-:Y:S02]  /*13f0*/  IABS R122, R101 ;  /* 0x00000065007a7213 */ /* 0x000fe40000000000 */
[----:B------:R-:W-:Y:S01]  /*1400*/  IABS R124, R99 ;  /* 0x00000063007c7213 */ /* 0x000fe20000000000 */
[----:B------:R-:W-:Y:S01]  /*1410*/  IMAD R14, R3, R9, R16 ;  /* 0x00000009030e7224 */ /* 0x000fe200078e0210 */
[----:B------:R-:W-:Y:S01]  /*1420*/  IABS R134, R0 ;  /* 0x0000000000867213 */ /* 0x000fe20000000000 */
[----:B------:R-:W-:Y:S01]  /*1430*/  IMAD.HI.U32 R9, R5, R22, RZ ;  /* 0x0000001605097227 */ /* 0x000fe200078e00ff */
[----:B------:R-:W-:-:S02]  /*1440*/  ISETP.GT.U32.AND P2, PT, R3, R8, PT ;  /* 0x000000080300720c */ /* 0x000fc40003f44070 */
[C---:B------:R-:W-:Y:S01]  /*1450*/  ISETP.GT.U32.AND P4, PT, R3.reuse, R4, PT ;  /* 0x000000040300720c */ /* 0x040fe20003f84070 */
[----:B------:R-:W-:Y:S01]  /*1460*/  IMAD.MOV R11, RZ, RZ, -R11 ;  /* 0x000000ffff0b7224 */ /* 0x000fe200078e0a0b */
[C---:B------:R-:W-:Y:S01]  /*1470*/  ISETP.GT.U32.AND P1, PT, R3.reuse, R10, PT ;  /* 0x0000000a0300720c */ /* 0x040fe20003f24070 */
[----:B------:R-:W-:Y:S01]  /*1480*/  IMAD.MOV R7, RZ, RZ, -R7 ;  /* 0x000000ffff077224 */ /* 0x000fe200078e0a07 */
[C---:B------:R-:W-:Y:S01]  /*1490*/  ISETP.GT.U32.AND P5, PT, R3.reuse, R14, PT ;  /* 0x0000000e0300720c */ /* 0x040fe20003fa4070 */
[----:B------:R-:W-:Y:S01]  /*14a0*/  IMAD.MOV R9, RZ, RZ, -R9 ;  /* 0x000000ffff097224 */ /* 0x000fe200078e0a09 */
[----:B------:R-:W-:Y:S01]  /*14b0*/  IABS R126, R97 ;  /* 0x00000061007e7213 */ /* 0x000fe20000000000 */
[C---:B------:R-:W-:Y:S01]  /*14c0*/  IMAD R16, R3.reuse, R11, R18 ;  /* 0x0000000b03107224 */ /* 0x040fe200078e0212 */
[----:B------:R-:W-:Y:S01]  /*14d0*/  IABS R128, R95 ;  /* 0x0000005f00807213 */ /* 0x000fe20000000000 */
[C---:B------:R-:W-:Y:S01]  /*14e0*/  IMAD R18, R3.reuse, R7, R20 ;  /* 0x0000000703127224 */ /* 0x040fe200078e0214 */
[----:B------:R-:W-:Y:S01]  /*14f0*/  IABS R130, R93 ;  /* 0x0000005d00827213 */ /* 0x000fe20000000000 */
[C---:B------:R-:W-:Y:S01]  /*1500*/  IMAD R20, R3.reuse, R9, R22 ;  /* 0x0000000903147224 */ /* 0x040fe200078e0216 */
[----:B------:R-:W-:Y:S01]  /*1510*/  ISETP.GT.U32.AND P3, PT, R3, R16, PT ;  /* 0x000000100300720c */ /* 0x000fe20003f64070 */
[----:B------:R-:W-:Y:S01]  /*1520*/  IMAD.HI.U32 R7, R5, R24, RZ ;  /* 0x0000001805077227 */ /* 0x000fe200078e00ff */
[----:B------:R-:W-:-:S02]  /*1530*/  IABS R132, R91 ;  /* 0x0000005b00847213 */ /* 0x000fc40000000000 */
[C---:B------:R-:W-:Y:S01]  /*1540*/  LOP3.LUT R243, R244.reuse, 0x3c, RZ, 0xfc, !PT ;  /* 0x0000003cf4f37812 */ /* 0x040fe200078efcff */
[C---:B------:R-:W-:Y:S01]  /*1550*/  IMAD.HI.U32 R9, R5.reuse, R26, RZ ;  /* 0x0000001a05097227 */ /* 0x040fe200078e00ff */
[C---:B------:R-:W-:Y:S02]  /*1560*/  LOP3.LUT R242, R244.reuse, 0x38, RZ, 0xfc, !PT ;  /* 0x00000038f4f27812 */ /* 0x040fe400078efcff */
[C---:B------:R-:W-:Y:S01]  /*1570*/  LOP3.LUT R241, R244.reuse, 0x34, RZ, 0xfc, !PT ;  /* 0x00000034f4f17812 */ /* 0x040fe200078efcff */
[----:B------:R-:W-:Y:S01]  /*1580*/  IMAD.MOV R22, RZ, RZ, -R7 ;  /* 0x000000ffff167224 */ /* 0x000fe200078e0a07 */
[C---:B------:R-:W-:Y:S01]  /*1590*/  LOP3.LUT R240, R244.reuse, 0x30, RZ, 0xfc, !PT ;  /* 0x00000030f4f07812 */ /* 0x040fe200078efcff */
[----:B------:R-:W-:Y:S01]  /*15a0*/  IMAD.MOV R9, RZ, RZ, -R9 ;  /* 0x000000ffff097224 */ /* 0x000fe200078e0a09 */
[C---:B------:R-:W-:Y:S01]  /*15b0*/  LOP3.LUT R239, R244.reuse, 0x2c, RZ, 0xfc, !PT ;  /* 0x0000002cf4ef7812 */ /* 0x040fe200078efcff */
[----:B------:R-:W-:Y:S01]  /*15c0*/  IMAD.HI.U32 R11, R5, R28, RZ ;  /* 0x0000001c050b7227 */ /* 0x000fe200078e00ff */
[----:B------:R-:W-:-:S02]  /*15d0*/  LOP3.LUT R238, R244, 0x28, RZ, 0xfc, !PT ;  /* 0x00000028f4ee7812 */ /* 0x000fc400078efcff */
[C---:B------:R-:W-:Y:S01]  /*15e0*/  LOP3.LUT R237, R244.reuse, 0x24, RZ, 0xfc, !PT ;  /* 0x00000024f4ed7812 */ /* 0x040fe200078efcff */
[----:B------:R-:W-:Y:S01]  /*15f0*/  IMAD R22, R3, R22, R24 ;  /* 0x0000001603167224 */ /* 0x000fe200078e0218 */
[C---:B------:R-:W-:Y:S01]  /*1600*/  LOP3.LUT R236, R244.reuse, 0x20, RZ, 0xfc, !PT ;  /* 0x00000020f4ec7812 */ /* 0x040fe200078efcff */
[----:B------:R-:W-:Y:S01]  /*1610*/  IMAD.HI.U32 R7, R5, R30, RZ ;  /* 0x0000001e05077227 */ /* 0x000fe200078e00ff */
[C---:B------:R-:W-:Y:S02]  /*1620*/  LOP3.LUT R235, R244.reuse, 0x1c, RZ, 0xfc, !PT ;  /* 0x0000001cf4eb7812 */ /* 0x040fe400078efcff */
[C---:B------:R-:W-:Y:S01]  /*1630*/  LOP3.LUT R234, R244.reuse, 0x18, RZ, 0xfc, !PT ;  /* 0x00000018f4ea7812 */ /* 0x040fe200078efcff */
[----:B------:R-:W-:Y:S01]  /*1640*/  IMAD R24, R3, R9, R26 ;  /* 0x0000000903187224 */ /* 0x000fe200078e021a */
[C---:B------:R-:W-:Y:S01]  /*1650*/  LOP3.LUT R233, R244.reuse, 0x14, RZ, 0xfc, !PT ;  /* 0x00000014f4e97812 */ /* 0x040fe200078efcff */
[----:B------:R-:W-:Y:S01]  /*1660*/  IMAD.HI.U32 R9, R5, R32, RZ ;  /* 0x0000002005097227 */ /* 0x000fe200078e00ff */
[----:B------:R-:W-:-:S02]  /*1670*/  LOP3.LUT R228, R244, 0x10, RZ, 0xfc, !PT ;  /* 0x00000010f4e47812 */ /* 0x000fc400078efcff */
[C---:B------:R-:W-:Y:S01]  /*1680*/  LOP3.LUT R227, R244.reuse, 0xc, RZ, 0xfc, !PT ;  /* 0x0000000cf4e37812 */ /* 0x040fe200078efcff */
[----:B------:R-:W-:Y:S01]  /*1690*/  IMAD.MOV R11, RZ, RZ, -R11 ;  /* 0x000000ffff0b7224 */ /* 0x000fe200078e0a0b */
[C---:B------:R-:W-:Y:S01]  /*16a0*/  LOP3.LUT R226, R244.reuse, 0x8, RZ, 0xfc, !PT ;  /* 0x00000008f4e27812 */ /* 0x040fe200078efcff */
[----:B------:R-:W-:Y:S01]  /*16b0*/  IMAD.MOV R7, RZ, RZ, -R7 ;  /* 0x000000ffff077224 */ /* 0x000fe200078e0a07 */
[----:B------:R-:W-:Y:S01]  /*16c0*/  LOP3.LUT R225, R244, 0x4, RZ, 0xfc, !PT ;  /* 0x00000004f4e17812 */ /* 0x000fe200078efcff */
[----:B------:R-:W-:Y:S02]  /*16d0*/  IMAD.MOV R9, RZ, RZ, -R9 ;  /* 0x000000ffff097224 */ /* 0x000fe400078e0a09 */
[C---:B------:R-:W-:Y:S02]  /*16e0*/  IMAD R26, R3.reuse, R11, R28 ;  /* 0x0000000b031a7224 */ /* 0x040fe400078e021c */
[C---:B------:R-:W-:Y:S02]  /*16f0*/  IMAD R28, R3.reuse, R7, R30 ;  /* 0x00000007031c7224 */ /* 0x040fe400078e021e */
[----:B------:R-:W-:-:S02]  /*1700*/  IMAD R30, R3, R9, R32 ;  /* 0x00000009031e7224 */ /* 0x000fc400078e0220 */
[----:B------:R-:W-:-:S04]  /*1710*/  IMAD.HI.U32 R7, R5, R34, RZ ;  /* 0x0000002205077227 */ /* 0x000fc800078e00ff */
[----:B------:R-:W-:-:S04]  /*1720*/  IMAD.HI.U32 R9, R5, R36, RZ ;  /* 0x0000002405097227 */ /* 0x000fc800078e00ff */
[----:B------:R-:W-:Y:S02]  /*1730*/  IMAD.MOV R32, RZ, RZ, -R7 ;  /* 0x000000ffff207224 */ /* 0x000fe400078e0a07 */
[----:B------:R-:W-:Y:S02]  /*1740*/  IMAD.MOV R9, RZ, RZ, -R9 ;  /* 0x000000ffff097224 */ /* 0x000fe400078e0a09 */
[----:B------:R-:W-:-:S04]  /*1750*/  IMAD.HI.U32 R11, R5, R38, RZ ;  /* 0x00000026050b7227 */ /* 0x000fc800078e00ff */
[----:B------:R-:W-:Y:S02]  /*1760*/  IMAD R32, R3, R32, R34 ;  /* 0x0000002003207224 */ /* 0x000fe400078e0222 */
[----:B------:R-:W-:-:S04]  /*1770*/  IMAD.HI.U32 R7, R5, R40, RZ ;  /* 0x0000002805077227 */ /* 0x000fc800078e00ff */
[----:B------:R-:W-:Y:S02]  /*1780*/  IMAD R34, R3, R9, R36 ;  /* 0x0000000903227224 */ /* 0x000fe400078e0224 */
[----:B------:R-:W-:-:S04]  /*1790*/  IMAD.HI.U32 R9, R5, R42, RZ ;  /* 0x0000002a05097227 */ /* 0x000fc800078e00ff */
[----:B------:R-:W-:Y:S02]  /*17a0*/  IMAD.MOV R11, RZ, RZ, -R11 ;  /* 0x000000ffff0b7224 */ /* 0x000fe400078e0a0b */
[----:B------:R-:W-:Y:S02]  /*17b0*/  IMAD.MOV R7, RZ, RZ, -R7 ;  /* 0x000000ffff077224 */ /* 0x000fe400078e0a07 */
        /* <DEDUP_REMOVED lines=125> */
[----:B------:R-:W-:Y:S02]  /*1f90*/  IMAD.MOV R11, RZ, RZ, -R9 ;  /* 0x000000ffff0b7224 */ /* 0x000fe400078e0a09 */
[C---:B------:R-:W-:Y:S02]  /*1fa0*/  IMAD R12, R3.reuse, R13, R12 ;  /* 0x0000000d030c7224 */ /* 0x040fe400078e020c */
[C---:B------:R-:W-:Y:S02]  /*1fb0*/  IMAD R134, R3.reuse, R11, R134 ;  /* 0x0000000b03867224 */ /* 0x040fe400078e0286 */
[--C-:B------:R-:W-:Y:S01]  /*1fc0*/  @!P2 IMAD.IADD R8, R8, 0x1, -R3.reuse ;  /* 0x000000010808a824 */ /* 0x100fe200078e0a03 */
[C---:B------:R-:W-:Y:S01]  /*1fd0*/  ISETP.GT.U32.AND P6, PT, R3.reuse, R12, PT ;  /* 0x0000000c0300720c */ /* 0x040fe20003fc4070 */
[--C-:B------:R-:W-:Y:S01]  /*1fe0*/  @!P4 IMAD.IADD R4, R4, 0x1, -R3.reuse ;  /* 0x000000010404c824 */ /* 0x100fe200078e0a03 */
[C---:B------:R-:W-:Y:S01]  /*1ff0*/  ISETP.GT.U32.AND P0, PT, R3.reuse, R134, PT ;  /* 0x000000860300720c */ /* 0x040fe20003f04070 */
[--C-:B------:R-:W-:Y:S01]  /*2000*/  @!P1 IMAD.IADD R10, R10, 0x1, -R3.reuse ;  /* 0x000000010a0a9824 */ /* 0x100fe200078e0a03 */
[C---:B------:R-:W-:Y:S01]  /*2010*/  ISETP.GT.U32.AND P2, PT, R3.reuse, R22, PT ;  /* 0x000000160300720c */ /* 0x040fe20003f44070 */
[--C-:B------:R-:W-:Y:S01]  /*2020*/  @!P5 IMAD.IADD R14, R14, 0x1, -R3.reuse ;  /* 0x000000010e0ed824 */ /* 0x100fe200078e0a03 */
[C---:B------:R-:W-:Y:S01]  /*2030*/  ISETP.GT.U32.AND P4, PT, R3.reuse, R20, PT ;  /* 0x000000140300720c */ /* 0x040fe20003f84070 */
[----:B------:R-:W-:Y:S01]  /*2040*/  @!P3 IMAD.IADD R16, R16, 0x1, -R3 ;  /* 0x000000011010b824 */ /* 0x000fe200078e0a03 */
[----:B------:R-:W-:Y:S01]  /*2050*/  ISETP.GT.U32.AND P1, PT, R3, R24, PT ;  /* 0x000000180300720c */ /* 0x000fe20003f24070 */
[----:B------:R-:W-:Y:S01]  /*2060*/  IMAD.HI.U32 R7, R5, R126, RZ ;  /* 0x0000007e05077227 */ /* 0x000fe200078e00ff */
[----:B------:R-:W-:-:S03]  /*2070*/  ISETP.GT.U32.AND P3, PT, R3, R4, PT ;  /* 0x000000040300720c */ /* 0x000fc60003f64070 */
        /* <DEDUP_REMOVED lines=12> */
[----:B------:R-:W-:-:S04]  /*2140*/  IMAD.HI.U32 R9, R5, R128, RZ ;  /* 0x0000008005097227 */ /* 0x000fc800078e00ff */
        /* <DEDUP_REMOVED lines=12> */
[----:B------:R-:W-:-:S02]  /*2210*/  IMAD.MOV R124, RZ, RZ, -R7 ;  /* 0x000000ffff7c7224 */ /* 0x000fc400078e0a07 */
        /* <DEDUP_REMOVED lines=31> */
[----:B------:R-:W-:Y:S01]  /*2410*/  ISETP.GT.U32.AND P6, PT, R3, R28, PT ;  /* 0x0000001c0300720c */ /* 0x000fe20003fc4070 */
[----:B------:R-:W-:-:S02]  /*2420*/  @!P2 IMAD.IADD R52, R52, 0x1, -R3 ;  /* 0x000000013434a824 */ /* 0x000fc400078e0a03 */
        /* <DEDUP_REMOVED lines=11> */
[C---:B------:R-:W-:Y:S01]  /*24e0*/  ISETP.GT.U32.AND P1, PT, R3.reuse, R42, PT ;  /* 0x0000002a0300720c */ /* 0x040fe20003f24070 */
[----:B------:R-:W-:Y:S01]  /*24f0*/  IMAD.MOV R11, RZ, RZ, -R9 ;  /* 0x000000ffff0b7224 */ /* 0x000fe200078e0a09 */
        /* <DEDUP_REMOVED lines=119> */
[C---:B------:R-:W-:Y:S02]  /*2c70*/  IMAD R124, R3.reuse, R124, R126 ;  /* 0x0000007c037c7224 */ /* 0x040fe400078e027e */
[----:B------:R-:W-:-:S02]  /*2c80*/  IMAD R126, R3, R11, R128 ;  /* 0x0000000b037e7224 */ /* 0x000fc400078e0280 */
[--C-:B------:R-:W-:Y:S01]  /*2c90*/  @!P6 IMAD.IADD R90, R90, 0x1, -R3.reuse ;  /* 0x000000015a5ae824 */ /* 0x100fe200078e0a03 */
[C---:B------:R-:W-:Y:S01]  /*2ca0*/  ISETP.GT.U32.AND P6, PT, R3.reuse, R106, PT ;  /* 0x0000006a0300720c */ /* 0x040fe20003fc4070 */
[C---:B------:R-:W-:Y:S01]  /*2cb0*/  IMAD R128, R3.reuse, R7, R130 ;  /* 0x0000000703807224 */ /* 0x040fe200078e0282 */
[----:B------:R-:W-:Y:S01]  /*2cc0*/  IABS R7, R89 ;  /* 0x0000005900077213 */ /* 0x000fe20000000000 */
[----:B------:R-:W-:Y:S01]  /*2cd0*/  @!P1 IMAD.IADD R100, R100, 0x1, -R3 ;  /* 0x0000000164649824 */ /* 0x000fe200078e0a03 */
[C---:B------:R-:W-:Y:S01]  /*2ce0*/  ISETP.GT.U32.AND P1, PT, R3.reuse, R114, PT ;  /* 0x000000720300720c */ /* 0x040fe20003f24070 */
[----:B------:R-:W-:Y:S02]  /*2cf0*/  IMAD.MOV R9, RZ, RZ, -R9 ;  /* 0x000000ffff097224 */ /* 0x000fe400078e0a09 */
[----:B------:R-:W-:Y:S01]  /*2d00*/  @!P0 IMAD.IADD R108, R108, 0x1, -R3 ;  /* 0x000000016c6c8824 */ /* 0x000fe200078e0a03 */
[C---:B------:R-:W-:Y:S01]  /*2d10*/  ISETP.GT.U32.AND P0, PT, R3.reuse, R122, PT ;  /* 0x0000007a0300720c */ /* 0x040fe20003f04070 */
[----:B------:R-:W-:-:S02]  /*2d20*/  IMAD R130, R3, R9, R132 ;  /* 0x0000000903827224 */ /* 0x000fc400078e0284 */
[----:B------:R-:W-:Y:S01]  /*2d30*/  IMAD.MOV.U32 R132, RZ, RZ, R7 ;  /* 0x000000ffff847224 */ /* 0x000fe200078e0007 */
[----:B------:R-:W-:Y:S01]  /*2d40*/  IABS R7, R170 ;  /* 0x000000aa00077213 */ /* 0x000fe20000000000 */
        /* <DEDUP_REMOVED lines=13> */
[----:B------:R-:W-:Y:S02]  /*2e20*/  IMAD.MOV R6, RZ, RZ, -R6 ;  /* 0x000000ffff067224 */ /* 0x000fe400078e0a06 */
[----:B------:R-:W-:Y:S01]  /*2e30*/  @!P0 IMAD.IADD R122, R122, 0x1, -R3 ;  /* 0x000000017a7a8824 */ /* 0x000fe200078e0a03 */
[C---:B------:R-:W-:Y:S01]  /*2e40*/  ISETP.GT.U32.AND P0, PT, R3.reuse, R110, PT ;  /* 0x0000006e0300720c */ /* 0x040fe20003f04070 */
[----:B------:R-:W-:Y:S01]  /*2e50*/  IMAD R7, R2, R6, R7 ;  /* 0x0000000602077224 */ /* 0x000fe200078e0207 */
[----:B------:R-:W-:Y:S01]  /*2e60*/  SHF.R.U32.HI R6, RZ, 0x5, R169 ;  /* 0x00000005ff067819 */ /* 0x000fe200000116a9 */
[----:B------:R-:W-:Y:S01]  /*2e70*/  @!P4 IMAD.IADD R116, R116, 0x1, -R3 ;  /* 0x000000017474c824 */ /* 0x000fe200078e0a03 */
[----:B------:R-:W-:Y:S01]  /*2e80*/  ISETP.GT.U32.AND P4, PT, R3, R130, PT ;  /* 0x000000820300720c */ /* 0x000fe20003f84070 */
[----:B------:R-:W-:Y:S01]  /*2e90*/  IMAD.HI.U32 R5, R5, R132, RZ ;  /* 0x0000008405057227 */ /* 0x000fe200078e00ff */
[----:B------:R-:W-:-:S03]  /*2ea0*/  R2UR UR25, R6 ;  /* 0x00000000061972ca */ /* 0x000fc600000e0000 */
[--C-:B------:R-:W-:Y:S01]  /*2eb0*/  @!P2 IMAD.IADD R126, R126, 0x1, -R3.reuse ;  /* 0x000000017e7ea824 */ /* 0x100fe200078e0a03 */
[C---:B------:R-:W-:Y:S01]  /*2ec0*/  ISETP.GT.U32.AND P2, PT, R3.reuse, R114, PT ;  /* 0x000000720300720c */ /* 0x040fe20003f44070 */
[--C-:B------:R-:W-:Y:S01]  /*2ed0*/  @!P5 IMAD.IADD R118, R118, 0x1, -R3.reuse ;  /* 0x000000017676d824 */ /* 0x100fe200078e0a03 */
[----:B------:R-:W-:Y:S01]  /*2ee0*/  ISETP.GT.U32.AND P5, PT, R2, R7, PT ;  /* 0x000000070200720c */ /* 0x000fe20003fa4070 */
[----:B------:R-:W-:Y:S01]  /*2ef0*/  @!P3 IMAD.IADD R124, R124, 0x1, -R3 ;  /* 0x000000017c7cb824 */ /* 0x000fe200078e0a03 */
[C---:B------:R-:W-:Y:S01]  /*2f00*/  ISETP.GT.U32.AND P3, PT, R3.reuse, R112, PT ;  /* 0x000000700300720c */ /* 0x040fe20003f64070 */
[----:B------:R-:W-:Y:S02]  /*2f10*/  IMAD.MOV R5, RZ, RZ, -R5 ;  /* 0x000000ffff057224 */ /* 0x000fe400078e0a05 */
[--C-:B------:R-:W-:Y:S01]  /*2f20*/  @!P6 IMAD.IADD R120, R120, 0x1, -R3.reuse ;  /* 0x000000017878e824 */ /* 0x100fe200078e0a03 */
[C---:B------:R-:W-:Y:S01]  /*2f30*/  ISETP.GT.U32.AND P6, PT, R3.reuse, R108, PT ;  /* 0x0000006c0300720c */ /* 0x040fe20003fc4070 */
[--C-:B------:R-:W-:Y:S01]  /*2f40*/  @!P1 IMAD.IADD R128, R128, 0x1, -R3.reuse ;  /* 0x0000000180809824 */ /* 0x100fe200078e0a03 */
[C---:B------:R-:W-:Y:S01]  /*2f50*/  ISETP.GT.U32.AND P1, PT, R3.reuse, R116, PT ;  /* 0x000000740300720c */ /* 0x040fe20003f24070 */
[C---:B------:R-:W-:Y:S01]  /*2f60*/  IMAD R132, R3.reuse, R5, R132 ;  /* 0x0000000503847224 */ /* 0x040fe200078e0284 */
[----:B------:R-:W-:Y:S01]  /*2f70*/  SHF.R.S32.HI R5, RZ, 0x1f, R150 ;  /* 0x0000001fff057819 */ /* 0x000fe20000011496 */
[--C-:B------:R-:W-:Y:S01]  /*2f80*/  @!P0 IMAD.IADD R110, R110, 0x1, -R3.reuse ;  /* 0x000000016e6e8824 */ /* 0x100fe200078e0a03 */
[C---:B------:R-:W-:Y:S01]  /*2f90*/  ISETP.GT.U32.AND P0, PT, R3.reuse, R120, PT ;  /* 0x000000780300720c */ /* 0x040fe20003f04070 */
[--C-:B------:R-:W-:Y:S01]  /*2fa0*/  @!P4 IMAD.IADD R130, R130, 0x1, -R3.reuse ;  /* 0x000000018282c824 */ /* 0x100fe200078e0a03 */
[C---:B------:R-:W-:Y:S01]  /*2fb0*/  ISETP.GT.U32.AND P4, PT, R3.reuse, R132, PT ;  /* 0x000000840300720c */ /* 0x040fe20003f84070 */
[--C-:B------:R-:W-:Y:S01]  /*2fc0*/  @!P2 IMAD.IADD R114, R114, 0x1, -R3.reuse ;  /* 0x000000017272a824 */ /* 0x100fe200078e0a03 */
[----:B------:R-:W-:Y:S01]  /*2fd0*/  ISETP.GT.U32.AND P2, PT, R3, R124, PT ;  /* 0x0000007c0300720c */ /* 0x000fe20003f44070 */
[--C-:B------:R-:W-:Y:S01]  /*2fe0*/  @!P5 IMAD.IADD R7, R7, 0x1, -R2.reuse ;  /* 0x000000010707d824 */ /* 0x100fe200078e0a02 */
[C---:B------:R-:W-:Y:S01]  /*2ff0*/  ISETP.GT.U32.AND P5, PT, R3.reuse, R118, PT ;  /* 0x000000760300720c */ /* 0x040fe20003fa4070 */
[--C-:B------:R-:W-:Y:S01]  /*3000*/  @!P3 IMAD.IADD R112, R112, 0x1, -R3.reuse ;  /* 0x000000017070b824 */ /* 0x100fe200078e0a03 */
[C---:B------:R-:W-:Y:S01]  /*3010*/  ISETP.GT.U32.AND P3, PT, R3.reuse, R122, PT ;  /* 0x0000007a0300720c */ /* 0x040fe20003f64070 */
[--C-:B------:R-:W-:Y:S01]  /*3020*/  @!P1 IMAD.IADD R116, R116, 0x1, -R3.reuse ;  /* 0x0000000174749824 */ /* 0x100fe200078e0a03 */
[----:B------:R-:W-:Y:S01]  /*3030*/  ISETP.GT.U32.AND P1, PT, R2, R7, PT ;  /* 0x000000070200720c */ /* 0x000fe20003f24070 */
[--C-:B------:R-:W-:Y:S01]  /*3040*/  @!P6 IMAD.IADD R108, R108, 0x1, -R3.reuse ;  /* 0x000000016c6ce824 */ /* 0x100fe200078e0a03 */
[----:B------:R-:W-:Y:S01]  /*3050*/  ISETP.GE.AND P6, PT, R170, RZ, PT ;  /* 0x000000ffaa00720c */ /* 0x000fe20003fc6270 */
[--C-:B------:R-:W-:Y:S01]  /*3060*/  @!P0 IMAD.IADD R120, R120, 0x1, -R3.reuse ;  /* 0x0000000178788824 */ /* 0x100fe200078e0a03 */
[C---:B------:R-:W-:Y:S01]  /*3070*/  ISETP.GT.U32.AND P0, PT, R3.reuse, R128, PT ;  /* 0x000000800300720c */ /* 0x040fe20003f04070 */
[--C-:B------:R-:W-:Y:S01]  /*3080*/  @!P4 IMAD.IADD R132, R132, 0x1, -R3.reuse ;  /* 0x000000018484c824 */ /* 0x100fe200078e0a03 */
[C---:B------:R-:W-:Y:S01]  /*3090*/  ISETP.GT.U32.AND P4, PT, R3.reuse, R126, PT ;  /* 0x0000007e0300720c */ /* 0x040fe20003f84070 */
[--C-:B------:R-:W-:Y:S01]  /*30a0*/  @!P2 IMAD.IADD R124, R124, 0x1, -R3.reuse ;  /* 0x000000017c7ca824 */ /* 0x100fe200078e0a03 */
[----:B------:R-:W-:Y:S01]  /*30b0*/  ISETP.NE.AND P2, PT, R72, RZ, PT ;  /* 0x000000ff4800720c */ /* 0x000fe20003f45270 */
[--C-:B------:R-:W-:Y:S01]  /*30c0*/  @!P5 IMAD.IADD R118, R118, 0x1, -R3.reuse ;  /* 0x000000017676d824 */ /* 0x100fe200078e0a03 */
[C---:B------:R-:W-:Y:S01]  /*30d0*/  ISETP.GT.U32.AND P5, PT, R3.reuse, R130, PT ;  /* 0x000000820300720c */ /* 0x040fe20003fa4070 */
[--C-:B------:R-:W-:Y:S01]  /*30e0*/  @!P3 IMAD.IADD R122, R122, 0x1, -R3.reuse ;  /* 0x000000017a7ab824 */ /* 0x100fe200078e0a03 */
[----:B------:R-:W-:Y:S01]  /*30f0*/  ISETP.GT.U32.AND P3, PT, R3, R132, PT ;  /* 0x000000840300720c */ /* 0x000fe20003f64070 */
[----:B------:R-:W-:Y:S01]  /*3100*/  @!P1 IMAD.IADD R7, R7, 0x1, -R2 ;  /* 0x0000000107079824 */ /* 0x000fe200078e0a02 */
[----:B------:R-:W-:Y:S01]  /*3110*/  ISETP.GE.AND P1, PT, R168, RZ, PT ;  /* 0x000000ffa800720c */ /* 0x000fe20003f26270 */
[-C--:B--2---:R-:W-:Y:S01]  /*3120*/  IMAD R243, R243, R67.reuse, RZ ;  /* 0x00000043f3f37224 */ /* 0x084fe200078e02ff */
[----:B------:R-:W-:Y:S01]  /*3130*/  LEA.HI R150, R5, R150, RZ, 0x6 ;  /* 0x0000009605967211 */ /* 0x000fe200078f30ff */
[----:B------:R-:W-:Y:S01]  /*3140*/  @!P0 IMAD.IADD R128, R128, 0x1, -R3 ;  /* 0x0000000180808824 */ /* 0x000fe200078e0a03 */
[----:B------:R-:W-:Y:S01]  /*3150*/  ISETP.GE.AND P0, PT, R166, RZ, PT ;  /* 0x000000ffa600720c */ /* 0x000fe20003f06270 */
[----:B------:R-:W-:Y:S01]  /*3160*/  IMAD.MOV.U32 R2, RZ, RZ, R7 ;  /* 0x000000ffff027224 */ /* 0x000fe200078e0007 */
[----:B------:R-:W-:Y:S01]  /*3170*/  SHF.R.S32.HI R150, RZ, 0x6, R150 ;  /* 0x00000006ff967819 */ /* 0x000fe20000011496 */
[--C-:B------:R-:W-:Y:S01]  /*3180*/  @!P4 IMAD.IADD R126, R126, 0x1, -R3.reuse ;  /* 0x000000017e7ec824 */ /* 0x100fe200078e0a03 */
[----:B------:R-:W-:Y:S01]  /*3190*/  ISETP.GE.AND P4, PT, R167, RZ, PT ;  /* 0x000000ffa700720c */ /* 0x000fe20003f86270 */
[----:B------:R-:W-:Y:S01]  /*31a0*/  @!P6 IMAD.MOV R2, RZ, RZ, -R2 ;  /* 0x000000ffff02e224 */ /* 0x000fe200078e0a02 */
[----:B------:R-:W-:Y:S01]  /*31b0*/  @!P2 LOP3.LUT R2, RZ, R72, RZ, 0x33, !PT ;  /* 0x00000048ff02a212 */ /* 0x000fe200078e33ff */
[--C-:B------:R-:W-:Y:S01]  /*31c0*/  @!P3 IMAD.IADD R132, R132, 0x1, -R3.reuse ;  /* 0x000000018484b824 */ /* 0x100fe200078e0a03 */
[----:B------:R-:W-:Y:S01]  /*31d0*/  ISETP.GE.AND P2, PT, R164, RZ, PT ;  /* 0x000000ffa400720c */ /* 0x000fe20003f46270 */
[----:B------:R-:W-:Y:S01]  /*31e0*/  @!P5 IMAD.IADD R130, R130, 0x1, -R3 ;  /* 0x000000018282d824 */ /* 0x000fe200078e0a03 */
[----:B------:R-:W-:Y:S01]  /*31f0*/  ISETP.GE.AND P3, PT, R165, RZ, PT ;  /* 0x000000ffa500720c */ /* 0x000fe20003f66270 */
[----:B------:R-:W-:Y:S01]  /*3200*/  @!P1 IMAD.MOV R4, RZ, RZ, -R4 ;  /* 0x000000ffff049224 */ /* 0x000fe200078e0a04 */
[----:B------:R-:W-:Y:S01]  /*3210*/  ISETP.GE.AND P5, PT, R163, RZ, PT ;  /* 0x000000ffa300720c */ /* 0x000fe20003fa6270 */
[----:B------:R-:W-:Y:S01]  /*3220*/  @!P0 IMAD.MOV R10, RZ, RZ, -R10 ;  /* 0x000000ffff0a8224 */ /* 0x000fe200078e0a0a */
[----:B------:R-:W-:Y:S01]  /*3230*/  ISETP.GE.AND P0, PT, R160, RZ, PT ;  /* 0x000000ffa000720c */ /* 0x000fe20003f06270 */
[----:B------:R-:W-:Y:S01]  /*3240*/  IMAD.MOV.U32 R6, RZ, RZ, R132 ;  /* 0x000000ffff067224 */ /* 0x000fe200078e0084 */
[----:B------:R-:W-:Y:S01]  /*3250*/  ISETP.GE.AND P1, PT, R162, RZ, PT ;  /* 0x000000ffa200720c */ /* 0x000fe20003f26270 */
[----:B------:R-:W-:Y:S01]  /*3260*/  @!P4 IMAD.MOV R8, RZ, RZ, -R8 ;  /* 0x000000ffff08c224 */ /* 0x000fe200078e0a08 */
[----:B------:R-:W-:Y:S01]  /*3270*/  ISETP.GE.AND P4, PT, R161, RZ, PT ;  /* 0x000000ffa100720c */ /* 0x000fe20003f86270 */
[----:B------:R-:W-:Y:S01]  /*3280*/  IMAD R2, R2, UR4, RZ ;  /* 0x0000000402027c24 */ /* 0x000fe2000f8e02ff */
[----:B------:R-:W-:Y:S01]  /*3290*/  ULDC UR4, c[0x0][0x240] ;  /* 0x0000900000047ab9 */ /* 0x000fe20000000800 */
[----:B------:R-:W-:Y:S01]  /*32a0*/  @!P2 IMAD.MOV R14, RZ, RZ, -R14 ;  /* 0x000000ffff0ea224 */ /* 0x000fe200078e0a0e */
[----:B------:R-:W-:Y:S01]  /*32b0*/  ISETP.GE.AND P2, PT, R158, RZ, PT ;  /* 0x000000ff9e00720c */ /* 0x000fe20003f46270 */
        /* <DEDUP_REMOVED lines=10> */
[----:B------:R-:W-:-:S02]  /*3360*/  IMAD R242, R242, R67, RZ ;  /* 0x00000043f2f27224 */ /* 0x000fc400078e02ff */
        /* <DEDUP_REMOVED lines=12> */
[----:B0-----:R-:W0:Y:S01]  /*3430*/  LDC R151, c[0x0][0x23c] ;  /* 0x00008f00ff977b82 */ /* 0x001e220000000800 */
        /* <DEDUP_REMOVED lines=26> */
[----:B0-----:R-:W-:-:S02]  /*35e0*/  IMAD R148, R148, R151, RZ ;  /* 0x0000009794947224 */ /* 0x001fc400078e02ff */
        /* <DEDUP_REMOVED lines=12> */
[-C--:B------:R-:W-:Y:S01]  /*36b0*/  IMAD R239, R239, R67.reuse, RZ ;  /* 0x00000043efef7224 */ /* 0x080fe200078e02ff */
[----:B------:R-:W-:Y:S01]  /*36c0*/  SHF.R.S32.HI R149, RZ, 0x1f, R148 ;  /* 0x0000001fff957819 */ /* 0x000fe20000011494 */
        /* <DEDUP_REMOVED lines=13> */
[----:B------:R-:W-:Y:S01]  /*37a0*/  SHF.L.U64.HI R149, R148, 0x1, R149 ;  /* 0x0000000194957819 */ /* 0x000fe20000010295 */
        /* <DEDUP_REMOVED lines=40> */
[----:B------:R-:W-:Y:S01]  /*3a30*/  ISETP.NE.AND P2, PT, R73, RZ, PT ;  /* 0x000000ff4900720c */ /* 0x000fe20003f45270 */
[----:B------:R-:W-:Y:S01]  /*3a40*/  @!P3 IMAD.MOV R122, RZ, RZ, -R122 ;  /* 0x000000ffff7ab224 */ /* 0x000fe200078e0a7a */
[----:B------:R-:W-:Y:S01]  /*3a50*/  ISETP.GE.AND P3, PT, R0, RZ, PT ;  /* 0x000000ff0000720c */ /* 0x000fe20003f66270 */
[----:B------:R-:W-:Y:S01]  /*3a60*/  @!P5 IMAD.MOV R126, RZ, RZ, -R126 ;  /* 0x000000ffff7ed224 */ /* 0x000fe200078e0a7e */
[----:B------:R-:W-:Y:S01]  /*3a70*/  LOP3.LUT R73, RZ, R73, RZ, 0x33, !PT ;  /* 0x00000049ff497212 */ /* 0x000fe200078e33ff */
[----:B------:R-:W-:Y:S01]  /*3a80*/  @!P0 IMAD.MOV R6, RZ, RZ, -R6 ;  /* 0x000000ffff068224 */ /* 0x000fe200078e0a06 */
[----:B------:R-:W-:Y:S01]  /*3a90*/  LEA R156, P0, R2, UR6, 0x1 ;  /* 0x00000006029c7c11 */ /* 0x000fe2000f8008ff */
[----:B------:R-:W-:Y:S01]  /*3aa0*/  @!P1 IMAD.MOV R128, RZ, RZ, -R128 ;  /* 0x000000ffff809224 */ /* 0x000fe200078e0a80 */
[C---:B------:R-:W-:Y:S01]  /*3ab0*/  SEL R4, R73.reuse, R4, !P2 ;  /* 0x0000000449047207 */ /* 0x040fe20005000000 */
[----:B------:R-:W-:Y:S01]  /*3ac0*/  @!P4 IMAD.MOV R130, RZ, RZ, -R130 ;  /* 0x000000ffff82c224 */ /* 0x000fe200078e0a82 */
[C---:B------:R-:W-:Y:S01]  /*3ad0*/  SEL R8, R73.reuse, R8, !P2 ;  /* 0x0000000849087207 */ /* 0x040fe20005000000 */
[-C--:B------:R-:W-:Y:S01]  /*3ae0*/  IMAD R234, R234, R67.reuse, RZ ;  /* 0x00000043eaea7224 */ /* 0x080fe200078e02ff */
[C---:B------:R-:W-:Y:S01]  /*3af0*/  SEL R10, R73.reuse, R10, !P2 ;  /* 0x0000000a490a7207 */ /* 0x040fe20005000000 */
[----:B------:R-:W-:Y:S01]  /*3b00*/  IMAD R4, R4, UR4, RZ ;  /* 0x0000000404047c24 */ /* 0x000fe2000f8e02ff */
[C---:B------:R-:W-:Y:S01]  /*3b10*/  SEL R12, R73.reuse, R12, !P2 ;  /* 0x0000000c490c7207 */ /* 0x040fe20005000000 */
[----:B------:R-:W-:Y:S01]  /*3b20*/  @!P3 IMAD.MOV R134, RZ, RZ, -R134 ;  /* 0x000000ffff86b224 */ /* 0x000fe200078e0a86 */
[C---:B------:R-:W-:Y:S01]  /*3b30*/  SEL R14, R73.reuse, R14, !P2 ;  /* 0x0000000e490e7207 */ /* 0x040fe20005000000 */
[----:B------:R-:W-:Y:S01]  /*3b40*/  IMAD R8, R8, UR4, RZ ;  /* 0x0000000408087c24 */ /* 0x000fe2000f8e02ff */
[C---:B------:R-:W-:Y:S01]  /*3b50*/  SEL R16, R73.reuse, R16, !P2 ;  /* 0x0000001049107207 */ /* 0x040fe20005000000 */
[----:B------:R-:W-:Y:S01]  /*3b60*/  IMAD R10, R10, UR4, RZ ;  /* 0x000000040a0a7c24 */ /* 0x000fe2000f8e02ff */
[C---:B------:R-:W-:Y:S01]  /*3b70*/  SEL R18, R73.reuse, R18, !P2 ;  /* 0x0000001249127207 */ /* 0x040fe20005000000 */
[----:B------:R-:W-:Y:S01]  /*3b80*/  IMAD R12, R12, UR4, RZ ;  /* 0x000000040c0c7c24 */ /* 0x000fe2000f8e02ff */
[C---:B------:R-:W-:Y:S01]  /*3b90*/  SEL R20, R73.reuse, R20, !P2 ;  /* 0x0000001449147207 */ /* 0x040fe20005000000 */
[----:B------:R-:W-:Y:S01]  /*3ba0*/  IMAD R5, R14, UR4, RZ ;  /* 0x000000040e057c24 */ /* 0x000fe2000f8e02ff */
[----:B------:R-:W-:Y:S01]  /*3bb0*/  LEA.HI.X.SX32 R157, R2, UR7, 0x1, P0 ;  /* 0x00000007029d7c11 */ /* 0x000fe200080f0eff */
[----:B------:R-:W-:Y:S01]  /*3bc0*/  ULDC.64 UR6, c[0x0][0x218] ;  /* 0x0000860000067ab9 */ /* 0x000fe20000000a00 */
        /* <DEDUP_REMOVED lines=14> */
[----:B------:R-:W-:Y:S01]  /*3cb0*/  LEA R153, P6, R4, UR6, 0x1 ;  /* 0x0000000604997c11 */ /* 0x000fe2000f8c08ff */
        /* <DEDUP_REMOVED lines=59> */
[----:B------:R-:W-:Y:S01]  /*4070*/  SEL R96, R73, R96, !P2 ;  /* 0x0000006049607207 */ /* 0x000fe20005000000 */
[-C--:B------:R-:W-:Y:S01]  /*4080*/  IMAD R233, R233, R67.reuse, RZ ;  /* 0x00000043e9e97224 */ /* 0x080fe200078e02ff */
[C---:B------:R-:W-:Y:S01]  /*4090*/  SEL R98, R73.reuse, R98, !P2 ;  /* 0x0000006249627207 */ /* 0x040fe20005000000 */
[----:B------:R-:W-:Y:S01]  /*40a0*/  IMAD R181, R94, UR4, RZ ;  /* 0x000000045eb57c24 */ /* 0x000fe2000f8e02ff */
[C---:B------:R-:W-:Y:S01]  /*40b0*/  SEL R100, R73.reuse, R100, !P2 ;  /* 0x0000006449647207 */ /* 0x040fe20005000000 */
[-C--:B------:R-:W-:Y:S01]  /*40c0*/  IMAD R228, R228, R67.reuse, RZ ;  /* 0x00000043e4e47224 */ /* 0x080fe200078e02ff */
        /* <DEDUP_REMOVED lines=9> */
[----:B------:R-:W-:Y:S01]  /*4160*/  IMAD R189, R189, UR4, RZ ;  /* 0x00000004bdbd7c24 */ /* 0x000fe2000f8e02ff */
[C---:B------:R-:W-:Y:S01]  /*4170*/  SEL R191, R73.reuse, R112, !P2 ;  /* 0x0000007049bf7207 */ /* 0x040fe20005000000 */
[----:B------:R-:W-:Y:S01]  /*4180*/  IMAD R140, R140, UR4, RZ ;  /* 0x000000048c8c7c24 */ /* 0x000fe2000f8e02ff */
[----:B------:R-:W-:Y:S01]  /*4190*/  SEL R143, R73, R114, !P2 ;  /* 0x00000072498f7207 */ /* 0x000fe20005000000 */
[----:B------:R-:W-:Y:S01]  /*41a0*/  IMAD R135, R135, UR4, RZ ;  /* 0x0000000487877c24 */ /* 0x000fe2000f8e02ff */
[----:B------:R-:W-:Y:S01]  /*41b0*/  SEL R138, R73, R116, !P2 ;  /* 0x00000074498a7207 */ /* 0x000fe20005000000 */
        /* <DEDUP_REMOVED lines=19> */
[----:B------:R-:W-:Y:S01]  /*42f0*/  LEA R154, P5, R8, UR6, 0x1 ;  /* 0x00000006089a7c11 */ /* 0x000fe2000f8a08ff */
[----:B------:R-:W-:Y:S01]  /*4300*/  IMAD R144, R144, UR4, RZ ;  /* 0x0000000490907c24 */ /* 0x000fe2000f8e02ff */
[----:B------:R-:W-:Y:S01]  /*4310*/  LEA.HI.X.SX32 R152, R4, UR7, 0x1, P6 ;  /* 0x0000000704987c11 */ /* 0x000fe2000b0f0eff */
[----:B------:R-:W-:Y:S01]  /*4320*/  IMAD R197, R197, UR4, RZ ;  /* 0x00000004c5c57c24 */ /* 0x000fe2000f8e02ff */
[----:B------:R-:W-:Y:S01]  /*4330*/  LEA R9, P3, R10, UR6, 0x1 ;  /* 0x000000060a097c11 */ /* 0x000fe2000f8608ff */
[----:B------:R-:W-:Y:S01]  /*4340*/  IMAD R147, R147, UR4, RZ ;  /* 0x0000000493937c24 */ /* 0x000fe2000f8e02ff */
[----:B------:R-:W-:Y:S01]  /*4350*/  LEA R3, P2, R12, UR6, 0x1 ;  /* 0x000000060c037c11 */ /* 0x000fe2000f8408ff */
[----:B------:R-:W-:Y:S01]  /*4360*/  IMAD R199, R199, UR4, RZ ;  /* 0x00000004c7c77c24 */ /* 0x000fe2000f8e02ff */
[----:B------:R-:W-:Y:S01]  /*4370*/  LEA R21, P1, R5, UR6, 0x1 ;  /* 0x0000000605157c11 */ /* 0x000fe2000f8208ff */
[----:B------:R-:W-:Y:S01]  /*4380*/  UMOV UR4, URZ ;  /* 0x0000003f00047c82 */ /* 0x000fe20008000000 */
[----:B------:R-:W-:Y:S01]  /*4390*/  LEA R14, P0, R16, UR6, 0x1 ;  /* 0x00000006100e7c11 */ /* 0x000fe2000f8008ff */
[-C--:B------:R-:W-:Y:S01]  /*43a0*/  IMAD R227, R227, R67.reuse, RZ ;  /* 0x00000043e3e37224 */ /* 0x080fe200078e02ff */
[----:B------:R-:W-:Y:S01]  /*43b0*/  LEA R13, P4, R7, UR6, 0x1 ;  /* 0x00000006070d7c11 */ /* 0x000fe2000f8808ff */
[-C--:B------:R-:W-:Y:S01]  /*43c0*/  IMAD R226, R226, R67.reuse, RZ ;  /* 0x00000043e2e27224 */ /* 0x080fe200078e02ff */
[----:B------:R-:W-:Y:S01]  /*43d0*/  LEA R6, P6, R17, UR6, 0x1 ;  /* 0x0000000611067c11 */ /* 0x000fe2000f8c08ff */
[-C--:B------:R-:W-:Y:S01]  /*43e0*/  IMAD R244, R244, R67.reuse, RZ ;  /* 0x00000043f4f47224 */ /* 0x080fe200078e02ff */
[----:B------:R-:W-:Y:S01]  /*43f0*/  LEA.HI.X.SX32 R2, R8, UR7, 0x1, P5 ;  /* 0x0000000708027c11 */ /* 0x000fe2000a8f0eff */
[----:B------:R-:W-:Y:S01]  /*4400*/  IMAD R225, R225, R67, RZ ;  /* 0x00000043e1e17224 */ /* 0x000fe200078e02ff */
[----:B------:R-:W-:Y:S01]  /*4410*/  LEA.HI.X.SX32 R11, R10, UR7, 0x1, P3 ;  /* 0x000000070a0b7c11 */ /* 0x000fe200098f0eff */
[----:B------:R-:W-:Y:S01]  /*4420*/  UIADD3.X UR9, UR4, 0x40000040, URZ, UP0, !UPT ;  /* 0x4000004004097890 */ /* 0x000fe200087fe43f */
[----:B------:R-:W-:Y:S01]  /*4430*/  LEA.HI.X.SX32 R4, R12, UR7, 0x1, P2 ;  /* 0x000000070c047c11 */ /* 0x000fe200090f0eff */
[----:B------:R-:W-:Y:S01]  /*4440*/  IMAD.SHL.U32 R151, R151, 0x40, RZ ;  /* 0x0000004097977824 */ /* 0x000fe200078e00ff */
[----:B------:R-:W-:Y:S01]  /*4450*/  LEA.HI.X.SX32 R5, R5, UR7, 0x1, P1 ;  /* 0x0000000705057c11 */ /* 0x000fe200088f0eff */
[----:B------:R-:W-:Y:S01]  /*4460*/  IMAD.SHL.U32 R148, R148, 0x2, RZ ;  /* 0x0000000294947824 */ /* 0x000fe200078e00ff */
[----:B------:R-:W-:-:S02]  /*4470*/  LEA.HI.X.SX32 R16, R16, UR7, 0x1, P0 ;  /* 0x0000000710107c11 */ /* 0x000fc400080f0eff */
[----:B------:R-:W-:Y:S02]  /*4480*/  CS2R R72, SRZ ;  /* 0x0000000000487805 */ /* 0x000fe4000001ff00 */
[----:B------:R-:W-:Y:S01]  /*4490*/  LEA.HI.X.SX32 R7, R7, UR7, 0x1, P4 ;  /* 0x0000000707077c11 */ /* 0x000fe2000a0f0eff */
[----:B------:R-:W-:Y:S01]  /*44a0*/  UIADD3.64 UR16, UR8, 0x80, URZ ;  /* 0x0000008008107897 */ /* 0x000fe2000fffe03f */
[----:B------:R-:W-:Y:S01]  /*44b0*/  LEA.HI.X.SX32 R8, R17, UR7, 0x1, P6 ;  /* 0x0000000711087c11 */ /* 0x000fe2000b0f0eff */
[----:B------:R-:W-:Y:S01]  /*44c0*/  UIADD3.64 UR20, UR8, 0x100, URZ ;  /* 0x0000010008147897 */ /* 0x000fe2000fffe03f */
[----:B------:R-:W-:Y:S02]  /*44d0*/  LEA R20, P5, R22, UR6, 0x1 ;  /* 0x0000000616147c11 */ /* 0x000fe4000f8a08ff */
[----:B------:R-:W-:Y:S02]  /*44e0*/  LEA R18, P3, R24, UR6, 0x1 ;  /* 0x0000000618127c11 */ /* 0x000fe4000f8608ff */
[----:B------:R-:W-:-:S02]  /*44f0*/  LEA R10, P2, R26, UR6, 0x1 ;  /* 0x000000061a0a7c11 */ /* 0x000fc4000f8408ff */
[----:B------:R-:W-:Y:S02]  /*4500*/  LEA R90, P1, R28, UR6, 0x1 ;  /* 0x000000061c5a7c11 */ /* 0x000fe4000f8208ff */
[----:B------:R-:W-:Y:S02]  /*4510*/  LEA R88, P0, R30, UR6, 0x1 ;  /* 0x000000061e587c11 */ /* 0x000fe4000f8008ff */
[----:B------:R-:W-:Y:S02]  /*4520*/  LEA R15, P4, R32, UR6, 0x1 ;  /* 0x00000006200f7c11 */ /* 0x000fe4000f8808ff */
[----:B------:R-:W-:Y:S02]  /*4530*/  LEA R95, P6, R34, UR6, 0x1 ;  /* 0x00000006225f7c11 */ /* 0x000fe4000f8c08ff */
[----:B------:R-:W-:Y:S02]  /*4540*/  LEA.HI.X.SX32 R22, R22, UR7, 0x1, P5 ;  /* 0x0000000716167c11 */ /* 0x000fe4000a8f0eff */
[----:B------:R-:W-:-:S02]  /*4550*/  LEA.HI.X.SX32 R12, R24, UR7, 0x1, P3 ;  /* 0x00000007180c7c11 */ /* 0x000fc400098f0eff */
[----:B------:R-:W-:Y:S02]  /*4560*/  CS2R R24, SRZ ;  /* 0x0000000000187805 */ /* 0x000fe4000001ff00 */
[----:B------:R-:W-:Y:S02]  /*4570*/  LEA.HI.X.SX32 R171, R26, UR7, 0x1, P2 ;  /* 0x000000071aab7c11 */ /* 0x000fe400090f0eff */
[----:B------:R-:W-:Y:S02]  /*4580*/  CS2R R26, SRZ ;  /* 0x00000000001a7805 */ /* 0x000fe4000001ff00 */
[----:B------:R-:W-:Y:S02]  /*4590*/  LEA.HI.X.SX32 R91, R28, UR7, 0x1, P1 ;  /* 0x000000071c5b7c11 */ /* 0x000fe400088f0eff */
[----:B------:R-:W-:Y:S02]  /*45a0*/  CS2R R28, SRZ ;  /* 0x00000000001c7805 */ /* 0x000fe4000001ff00 */
[----:B------:R-:W-:-:S02]  /*45b0*/  LEA.HI.X.SX32 R19, R30, UR7, 0x1, P0 ;  /* 0x000000071e137c11 */ /* 0x000fc400080f0eff */
[----:B------:R-:W-:Y:S02]  /*45c0*/  CS2R R30, SRZ ;  /* 0x00000000001e7805 */ /* 0x000fe4000001ff00 */
[----:B------:R-:W-:Y:S02]  /*45d0*/  LEA.HI.X.SX32 R17, R32, UR7, 0x1, P4 ;  /* 0x0000000720117c11 */ /* 0x000fe4000a0f0eff */
[----:B------:R-:W-:Y:S02]  /*45e0*/  CS2R R32, SRZ ;  /* 0x0000000000207805 */ /* 0x000fe4000001ff00 */
[----:B------:R-:W-:Y:S02]  /*45f0*/  LEA.HI.X.SX32 R96, R34, UR7, 0x1, P6 ;  /* 0x0000000722607c11 */ /* 0x000fe4000b0f0eff */
[----:B------:R-:W-:Y:S02]  /*4600*/  CS2R R34, SRZ ;  /* 0x0000000000227805 */ /* 0x000fe4000001ff00 */
[----:B------:R-:W-:-:S02]  /*4610*/  LEA R93, P5, R36, UR6, 0x1 ;  /* 0x00000006245d7c11 */ /* 0x000fc4000f8a08ff */
[----:B------:R-:W-:Y:S02]  /*4620*/  LEA R200, P3, R38, UR6, 0x1 ;  /* 0x0000000626c87c11 */ /* 0x000fe4000f8608ff */
[----:B------:R-:W-:Y:S02]  /*4630*/  LEA R100, P2, R40, UR6, 0x1 ;  /* 0x0000000628647c11 */ /* 0x000fe4000f8408ff */
[----:B------:R-:W-:Y:S02]  /*4640*/  LEA R98, P1, R42, UR6, 0x1 ;  /* 0x000000062a627c11 */ /* 0x000fe4000f8208ff */
[----:B------:R-:W-:Y:S02]  /*4650*/  LEA R201, P0, R44, UR6, 0x1 ;  /* 0x000000062cc97c11 */ /* 0x000fe4000f8008ff */
[----:B------:R-:W-:Y:S02]  /*4660*/  LEA R105, P4, R46, UR6, 0x1 ;  /* 0x000000062e697c11 */ /* 0x000fe4000f8808ff */
[----:B------:R-:W-:-:S02]  /*4670*/  LEA R103, P6, R48, UR6, 0x1 ;  /* 0x0000000630677c11 */ /* 0x000fc4000f8c08ff */
[----:B------:R-:W-:Y:S02]  /*4680*/  LEA.HI.X.SX32 R23, R36, UR7, 0x1, P5 ;  /* 0x0000000724177c11 */ /* 0x000fe4000a8f0eff */
[----:B------:R-:W-:Y:S02]  /*4690*/  CS2R R36, SRZ ;  /* 0x0000000000247805 */ /* 0x000fe4000001ff00 */
[----:B------:R-:W-:Y:S02]  /*46a0*/  LEA.HI.X.SX32 R89, R38, UR7, 0x1, P3 ;  /* 0x0000000726597c11 */ /* 0x000fe400098f0eff */
[----:B------:R-:W-:Y:S02]  /*46b0*/  CS2R R38, SRZ ;  /* 0x0000000000267805 */ /* 0x000fe4000001ff00 */
[----:B------:R-:W-:Y:S02]  /*46c0*/  LEA.HI.X.SX32 R101, R40, UR7, 0x1, P2 ;  /* 0x0000000728657c11 */ /* 0x000fe400090f0eff */
[----:B------:R-:W-:-:S02]  /*46d0*/  CS2R R40, SRZ ;  /* 0x0000000000287805 */ /* 0x000fc4000001ff00 */
        /* <DEDUP_REMOVED lines=8> */
[----:B------:R-:W-:Y:S02]  /*4760*/  LEA R211, P5, R50, UR6, 0x1 ;  /* 0x0000000632d37c11 */ /* 0x000fe4000f8a08ff */
[----:B------:R-:W-:Y:S02]  /*4770*/  LEA R110, P3, R52, UR6, 0x1 ;  /* 0x00000006346e7c11 */ /* 0x000fe4000f8608ff */
[----:B------:R-:W-:Y:S02]  /*4780*/  LEA R108, P2, R54, UR6, 0x1 ;  /* 0x00000006366c7c11 */ /* 0x000fe4000f8408ff */
[----:B------:R-:W-:-:S02]  /*4790*/  LEA R212, P1, R56, UR6, 0x1 ;  /* 0x0000000638d47c11 */ /* 0x000fc4000f8208ff */
[----:B------:R-:W-:Y:S02]  /*47a0*/  LEA R113, P0, R58, UR6, 0x1 ;  /* 0x000000063a717c11 */ /* 0x000fe4000f8008ff */
[----:B------:R-:W-:Y:S02]  /*47b0*/  LEA R170, P4, R60, UR6, 0x1 ;  /* 0x000000063caa7c11 */ /* 0x000fe4000f8808ff */
[----:B------:R-:W-:Y:S02]  /*47c0*/  LEA R213, P6, R62, UR6, 0x1 ;  /* 0x000000063ed57c11 */ /* 0x000fe4000f8c08ff */
        /* <DEDUP_REMOVED lines=51> */
[----:B------:R-:W-:Y:S02]  /*4b00*/  LEA.HI.X.SX32 R131, R131, UR7, 0x1, P4 ;  /* 0x0000000783837c11 */ /* 0x000fe4000a0f0eff */
[----:B------:R-:W-:Y:S02]  /*4b10*/  LEA.HI.X.SX32 R126, R126, UR7, 0x1, P6 ;  /* 0x000000077e7e7c11 */ /* 0x000fe4000b0f0eff */
        /* <DEDUP_REMOVED lines=8> */
[----:B------:R-:W-:Y:S02]  /*4ba0*/  LEA.HI.X.SX32 R134, R134, UR7, 0x1, P3 ;  /* 0x0000000786867c11 */ /* 0x000fe400098f0eff */
[----:B------:R-:W-:-:S02]  /*4bb0*/  LEA.HI.X.SX32 R129, R129, UR7, 0x1, P2 ;  /* 0x0000000781817c11 */ /* 0x000fc400090f0eff */
[----:B------:R-:W-:Y:S02]  /*4bc0*/  LEA.HI.X.SX32 R185, R185, UR7, 0x1, P1 ;  /* 0x00000007b9b97c11 */ /* 0x000fe400088f0eff */
[----:B------:R-:W-:Y:S02]  /*4bd0*/  LEA.HI.X.SX32 R137, R137, UR7, 0x1, P0 ;  /* 0x0000000789897c11 */ /* 0x000fe400080f0eff */
[----:B------:R-:W-:Y:S02]  /*4be0*/  LEA.HI.X.SX32 R132, R132, UR7, 0x1, P4 ;  /* 0x0000000784847c11 */ /* 0x000fe4000a0f0eff */
[----:B------:R-:W-:Y:S02]  /*4bf0*/  LEA.HI.X.SX32 R189, R189, UR7, 0x1, P6 ;  /* 0x00000007bdbd7c11 */ /* 0x000fe4000b0f0eff */
[----:B------:R-:W-:Y:S02]  /*4c00*/  LEA R139, P5, R140, UR6, 0x1 ;  /* 0x000000068c8b7c11 */ /* 0x000fe4000f8a08ff */
[----:B------:R-:W-:-:S02]  /*4c10*/  LEA R190, P3, R135, UR6, 0x1 ;  /* 0x0000000687be7c11 */ /* 0x000fc4000f8608ff */
[----:B------:R-:W-:Y:S02]  /*4c20*/  LEA R220, P2, R191, UR6, 0x1 ;  /* 0x00000006bfdc7c11 */ /* 0x000fe4000f8408ff */
[----:B------:R-:W-:Y:S02]  /*4c30*/  LEA R142, P1, R143, UR6, 0x1 ;  /* 0x000000068f8e7c11 */ /* 0x000fe4000f8208ff */
[----:B------:R-:W-:Y:S02]  /*4c40*/  LEA R192, P0, R138, UR6, 0x1 ;  /* 0x000000068ac07c11 */ /* 0x000fe4000f8008ff */
[----:B------:R-:W-:Y:S02]  /*4c50*/  LEA R221, P4, R193, UR6, 0x1 ;  /* 0x00000006c1dd7c11 */ /* 0x000fe4000f8808ff */
[----:B------:R-:W-:Y:S02]  /*4c60*/  LEA R167, P6, R145, UR6, 0x1 ;  /* 0x0000000691a77c11 */ /* 0x000fe4000f8c08ff */
[----:B------:R-:W-:-:S02]  /*4c70*/  LEA.HI.X.SX32 R140, R140, UR7, 0x1, P5 ;  /* 0x000000078c8c7c11 */ /* 0x000fc4000a8f0eff */
[----:B------:R-:W-:Y:S02]  /*4c80*/  LEA.HI.X.SX32 R135, R135, UR7, 0x1, P3 ;  /* 0x0000000787877c11 */ /* 0x000fe400098f0eff */
[----:B------:R-:W-:Y:S02]  /*4c90*/  LEA.HI.X.SX32 R191, R191, UR7, 0x1, P2 ;  /* 0x00000007bfbf7c11 */ /* 0x000fe400090f0eff */
[----:B------:R-:W-:Y:S02]  /*4ca0*/  LEA.HI.X.SX32 R143, R143, UR7, 0x1, P1 ;  /* 0x000000078f8f7c11 */ /* 0x000fe400088f0eff */
[----:B------:R-:W-:Y:S02]  /*4cb0*/  LEA.HI.X.SX32 R138, R138, UR7, 0x1, P0 ;  /* 0x000000078a8a7c11 */ /* 0x000fe400080f0eff */
[----:B------:R-:W-:Y:S02]  /*4cc0*/  LEA.HI.X.SX32 R193, R193, UR7, 0x1, P4 ;  /* 0x00000007c1c17c11 */ /* 0x000fe4000a0f0eff */
[----:B------:R-:W-:-:S02]  /*4cd0*/  LEA.HI.X.SX32 R145, R145, UR7, 0x1, P6 ;  /* 0x0000000791917c11 */ /* 0x000fc4000b0f0eff */
[----:B------:R-:W-:Y:S02]  /*4ce0*/  LEA R194, P5, R141, UR6, 0x1 ;  /* 0x000000068dc27c11 */ /* 0x000fe4000f8a08ff */
[----:B------:R-:W-:Y:S02]  /*4cf0*/  LEA R222, P3, R195, UR6, 0x1 ;  /* 0x00000006c3de7c11 */ /* 0x000fe4000f8608ff */
[----:B------:R-:W-:Y:S02]  /*4d00*/  LEA R168, P2, R146, UR6, 0x1 ;  /* 0x0000000692a87c11 */ /* 0x000fe4000f8408ff */
[----:B------:R-:W-:Y:S02]  /*4d10*/  LEA R196, P1, R144, UR6, 0x1 ;  /* 0x0000000690c47c11 */ /* 0x000fe4000f8208ff */
[----:B------:R-:W-:Y:S02]  /*4d20*/  LEA R223, P0, R197, UR6, 0x1 ;  /* 0x00000006c5df7c11 */ /* 0x000fe4000f8008ff */
[----:B------:R-:W-:-:S02]  /*4d30*/  LEA R198, P4, R147, UR6, 0x1 ;  /* 0x0000000693c67c11 */ /* 0x000fc4000f8808ff */
[----:B------:R-:W-:Y:S02]  /*4d40*/  LEA R224, P6, R199, UR6, 0x1 ;  /* 0x00000006c7e07c11 */ /* 0x000fe4000f8c08ff */
[----:B------:R-:W-:Y:S02]  /*4d50*/  LEA.HI.X.SX32 R141, R141, UR7, 0x1, P5 ;  /* 0x000000078d8d7c11 */ /* 0x000fe4000a8f0eff */
[----:B------:R-:W-:Y:S02]  /*4d60*/  LEA.HI.X.SX32 R195, R195, UR7, 0x1, P3 ;  /* 0x00000007c3c37c11 */ /* 0x000fe400098f0eff */
[----:B------:R-:W-:Y:S02]  /*4d70*/  LEA.HI.X.SX32 R146, R146, UR7, 0x1, P2 ;  /* 0x0000000792927c11 */ /* 0x000fe400090f0eff */
[----:B------:R-:W-:Y:S02]  /*4d80*/  LEA.HI.X.SX32 R144, R144, UR7, 0x1, P1 ;  /* 0x0000000790907c11 */ /* 0x000fe400088f0eff */
[----:B------:R-:W-:-:S02]  /*4d90*/  LEA.HI.X.SX32 R197, R197, UR7, 0x1, P0 ;  /* 0x00000007c5c57c11 */ /* 0x000fc400080f0eff */
[----:B------:R-:W-:Y:S02]  /*4da0*/  LEA.HI.X.SX32 R147, R147, UR7, 0x1, P4 ;  /* 0x0000000793937c11 */ /* 0x000fe4000a0f0eff */
[----:B------:R-:W-:-:S07]  /*4db0*/  LEA.HI.X.SX32 R199, R199, UR7, 0x1, P6 ;  /* 0x00000007c7c77c11 */ /* 0x000fce000b0f0eff */
.L_x_1:
[----:B------:R-:W0:Y:S01]  /*4dc0*/  S2R R155, SR_TID.X ;  /* 0x00000000009b7919 */ /* 0x000e220000002100 */
[----:B------:R-:W-:Y:S01]  /*4dd0*/  PRMT R184, RZ, 0x7610, R184 ;  /* 0x00007610ffb87816 */ /* 0x000fe200000000b8 */
[----:B------:R-:W-:Y:S01]  /*4de0*/  IMAD.WIDE R158, R244, 0x2, R156 ;  /* 0x00000002f49e7825 */ /* 0x000fe200078e029c */
[----:B------:R-:W-:Y:S02]  /*4df0*/  PRMT R162, RZ, 0x7610, R162 ;  /* 0x00007610ffa27816 */ /* 0x000fe400000000a2 */
[----:B0-----:R-:W-:-:S04]  /*4e00*/  SHF.R.U32.HI R163, RZ, 0x6, R155 ;  /* 0x00000006ffa37819 */ /* 0x001fc8000001169b */
[----:B------:R-:W-:-:S04]  /*4e10*/  SGXT.U32 R163, R163, 0x2 ;  /* 0x00000002a3a3781a */ /* 0x000fc80000000000 */
[C---:B------:R-:W-:Y:S02]  /*4e20*/  ISETP.GE.AND P0, PT, R163.reuse, UR24, PT ;  /* 0x00000018a3007c0c */ /* 0x040fe4000bf06270 */
[----:B------:R-:W-:-:S04]  /*4e30*/  LOP3.LUT R155, R163, 0x8, RZ, 0xfc, !PT ;  /* 0x00000008a39b7812 */ /* 0x000fc800078efcff */
[----:B------:R-:W-:Y:S02]  /*4e40*/  ISETP.GE.AND P1, PT, R155, UR24, PT ;  /* 0x000000189b007c0c */ /* 0x000fe4000bf26270 */
[----:B------:R-:W-:-:S05]  /*4e50*/  LOP3.LUT R155, R163, 0x10, RZ, 0xfc, !PT ;  /* 0x00000010a39b7812 */ /* 0x000fca00078efcff */
[----:B------:R0:W2:Y:S01]  /*4e60*/  @!P0 LDG.E.U16 R184, desc[UR14][R158.64] ;  /* 0x0000000e9eb88981 */ /* 0x0000a2000c1e1500 */
[----:B------:R-:W-:Y:S02]  /*4e70*/  ISETP.GE.AND P0, PT, R155, UR24, PT ;  /* 0x000000189b007c0c */ /* 0x000fe4000bf06270 */
[----:B------:R-:W-:Y:S02]  /*4e80*/  LOP3.LUT R155, R163, 0x18, RZ, 0xfc, !PT ;  /* 0x00000018a39b7812 */ /* 0x000fe400078efcff */
[----:B------:R-:W-:Y:S02]  /*4e90*/  PRMT R186, RZ, 0x7610, R186 ;  /* 0x00007610ffba7816 */ /* 0x000fe400000000ba */
[----:B------:R-:W-:Y:S01]  /*4ea0*/  ISETP.GE.AND P2, PT, R155, UR24, PT ;  /* 0x000000189b007c0c */ /* 0x000fe2000bf46270 */
[----:B0-----:R-:W-:Y:S01]  /*4eb0*/  IMAD.WIDE R158, R226, 0x2, R156 ;  /* 0x00000002e29e7825 */ /* 0x001fe200078e029c */
[----:B------:R-:W-:-:S04]  /*4ec0*/  LOP3.LUT R155, R163, 0x20, RZ, 0xfc, !PT ;  /* 0x00000020a39b7812 */ /* 0x000fc800078efcff */
[----:B------:R0:W3:Y:S01]  /*4ed0*/  @!P1 LDG.E.U16 R162, desc[UR14][R158.64] ;  /* 0x0000000e9ea29981 */ /* 0x0000e2000c1e1500 */
[----:B------:R-:W-:Y:S01]  /*4ee0*/  PRMT R161, RZ, 0x7610, R161 ;  /* 0x00007610ffa17816 */ /* 0x000fe200000000a1 */
[----:B0-----:R-:W-:-:S05]  /*4ef0*/  IMAD.WIDE R158, R228, 0x2, R156 ;  /* 0x00000002e49e7825 */ /* 0x001fca00078e029c */
[----:B------:R0:W4:Y:S01]  /*4f00*/  @!P0 LDG.E.U16 R186, desc[UR14][R158.64] ;  /* 0x0000000e9eba8981 */ /* 0x000122000c1e1500 */
[----:B------:R-:W-:Y:S02]  /*4f10*/  ISETP.GE.AND P0, PT, R155, UR24, PT ;  /* 0x000000189b007c0c */ /* 0x000fe4000bf06270 */
[----:B------:R-:W-:Y:S01]  /*4f20*/  PRMT R188, RZ, 0x7610, R188 ;  /* 0x00007610ffbc7816 */ /* 0x000fe200000000bc */
[----:B0-----:R-:W-:Y:S01]  /*4f30*/  IMAD.WIDE R158, R234, 0x2, R156 ;  /* 0x00000002ea9e7825 */ /* 0x001fe200078e029c */
[----:B------:R-:W-:-:S04]  /*4f40*/  LOP3.LUT R155, R163, 0x28, RZ, 0xfc, !PT ;  /* 0x00000028a39b7812 */ /* 0x000fc800078efcff */
[----:B------:R0:W5:Y:S02]  /*4f50*/  @!P2 LDG.E.U16 R161, desc[UR14][R158.64] ;  /* 0x0000000e9ea1a981 */ /* 0x000164000c1e1500 */
[----:B0-----:R-:W-:-:S05]  /*4f60*/  IMAD.WIDE R158, R236, 0x2, R156 ;  /* 0x00000002ec9e7825 */ /* 0x001fca00078e029c */
[----:B------:R0:W5:Y:S01]  /*4f70*/  @!P0 LDG.E.U16 R188, desc[UR14][R158.64] ;  /* 0x0000000e9ebc8981 */ /* 0x000162000c1e1500 */
[----:B------:R-:W-:Y:S02]  /*4f80*/  ISETP.GE.AND P0, PT, R155, UR24, PT ;  /* 0x000000189b007c0c */ /* 0x000fe4000bf06270 */
[----:B------:R-:W-:Y:S02]  /*4f90*/  LOP3.LUT R155, R163, 0x30, RZ, 0xfc, !PT ;  /* 0x00000030a39b7812 */ /* 0x000fe400078efcff */
[----:B------:R-:W-:Y:S02]  /*4fa0*/  PRMT R160, RZ, 0x7610, R160 ;  /* 0x00007610ffa07816 */ /* 0x000fe400000000a0 */
[----:B------:R-:W-:Y:S01]  /*4fb0*/  ISETP.GE.AND P1, PT, R155, UR24, PT ;  /* 0x000000189b007c0c */ /* 0x000fe2000bf26270 */
[----:B0-----:R-:W-:Y:S01]  /*4fc0*/  IMAD.WIDE R158, R238, 0x2, R156 ;  /* 0x00000002ee9e7825 */ /* 0x001fe200078e029c */
[----:B------:R-:W-:-:S05]  /*4fd0*/  PRMT R155, RZ, 0x7610, R155 ;  /* 0x00007610ff9b7816 */ /* 0x000fca000000009b */
[----:B------:R0:W5:Y:S02]  /*4fe0*/  @!P0 LDG.E.U16 R160, desc[UR14][R158.64] ;  /* 0x0000000e9ea08981 */ /* 0x000164000c1e1500 */
[----:B0-----:R-:W-:-:S05]  /*4ff0*/  IMAD.WIDE R158, R240, 0x2, R156 ;  /* 0x00000002f09e7825 */ /* 0x001fca00078e029c */
[----:B------:R0:W5:Y:S01]  /*5000*/  @!P1 LDG.E.U16 R155, desc[UR14][R158.64] ;  /* 0x0000000e9e9b9981 */ /* 0x000162000c1e1500 */
[----:B------:R-:W-:Y:S02]  /*5010*/  PRMT R202, RZ, 0x7610, R202 ;  /* 0x00007610ffca7816 */ /* 0x000fe400000000ca */
[----:B0-----:R-:W-:-:S04]  /*5020*/  LOP3.LUT R158, R163, 0x4, RZ, 0xfc, !PT ;  /* 0x00000004a39e7812 */ /* 0x001fc800078efcff */
[----:B------:R-:W-:Y:S02]  /*5030*/  ISETP.GE.AND P0, PT, R158, UR24, PT ;  /* 0x000000189e007c0c */ /* 0x000fe4000bf06270 */
[----:B------:R-:W-:-:S04]  /*5040*/  LOP3.LUT R158, R163, 0x38, RZ, 0xfc, !PT ;  /* 0x00000038a39e7812 */ /* 0x000fc800078efcff */
[----:B------:R-:W-:Y:S01]  /*5050*/  ISETP.GE.AND P1, PT, R158, UR24, PT ;  /* 0x000000189e007c0c */ /* 0x000fe2000bf26270 */
[----:B------:R-:W-:Y:S01]  /*5060*/  IMAD.WIDE R158, R225, 0x2, R156 ;  /* 0x00000002e19e7825 */ /* 0x000fe200078e029c */
[----:B------:R-:W-:-:S05]  /*5070*/  PRMT R210, RZ, 0x7610, R210 ;  /* 0x00007610ffd27816 */ /* 0x000fca00000000d2 */
[----:B------:R0:W5:Y:S02]  /*5080*/  @!P0 LDG.E.U16 R202, desc[UR14][R158.64] ;  /* 0x0000000e9eca8981 */ /* 0x000164000c1e1500 */
[----:B0-----:R-:W-:-:S05]  /*5090*/  IMAD.WIDE R158, R242, 0x2, R156 ;  /* 0x00000002f29e7825 */ /* 0x001fca00078e029c */
[----:B------:R0:W5:Y:S01]  /*50a0*/  @!P1 LDG.E.U16 R210, desc[UR14][R158.64] ;  /* 0x0000000e9ed29981 */ /* 0x000162000c1e1500 */
[----:B------:R-:W-:Y:S02]  /*50b0*/  PRMT R203, RZ, 0x7610, R203 ;  /* 0x00007610ffcb7816 */ /* 0x000fe400000000cb */
[----:B0-----:R-:W-:-:S04]  /*50c0*/  LOP3.LUT R158, R163, 0xc, RZ, 0xfc, !PT ;  /* 0x0000000ca39e7812 */ /* 0x001fc800078efcff */
[----:B------:R-:W-:Y:S01]  /*50d0*/  ISETP.GE.AND P0, PT, R158, UR24, PT ;  /* 0x000000189e007c0c */ /* 0x000fe2000bf06270 */
[----:B------:R-:W-:-:S12]  /*50e0*/  IMAD.WIDE R158, R227, 0x2, R156 ;  /* 0x00000002e39e7825 */ /* 0x000fd800078e029c */
        /* <DEDUP_REMOVED lines=22> */
[C---:B0-----:R-:W-:Y:S02]  /*5250*/  LOP3.LUT R158, R163.reuse, 0x34, RZ, 0xfc, !PT ;  /* 0x00000034a39e7812 */ /* 0x041fe400078efcff */
[----:B------:R-:W-:Y:S02]  /*5260*/  LOP3.LUT R163, R163, 0x3c, RZ, 0xfc, !PT ;  /* 0x0000003ca3a37812 */ /* 0x000fe400078efcff */
[----:B------:R-:W-:Y:S01]  /*5270*/  ISETP.GE.AND P0, PT, R158, UR24, PT ;  /* 0x000000189e007c0c */ /* 0x000fe2000bf06270 */
[----:B------:R-:W-:Y:S01]  /*5280*/  IMAD.WIDE R158, R241, 0x2, R156 ;  /* 0x00000002f19e7825 */ /* 0x000fe200078e029c */
[----:B------:R-:W-:Y:S02]  /*5290*/  ISETP.GE.AND P1, PT, R163, UR24, PT ;  /* 0x00000018a3007c0c */ /* 0x000fe4000bf26270 */
[----:B------:R-:W0:Y:S01]  /*52a0*/  S2R R163, SR_TID.X ;  /* 0x0000000000a37919 */ /* 0x000e220000002100 */
[----:B------:R-:W-:-:S08]  /*52b0*/  PRMT R209, RZ, 0x7610, R209 ;  /* 0x00007610ffd17816 */ /* 0x000fd000000000d1 */
[----:B------:R0:W5:Y:S02]  /*52c0*/  @!P0 LDG.E.U16 R208, desc[UR14][R158.64] ;  /* 0x0000000e9ed08981 */ /* 0x000164000c1e1500 */
[----:B0-----:R-:W-:-:S04]  /*52d0*/  LOP3.LUT R158, R163, 0x3f, RZ, 0xc0, !PT ;  /* 0x0000003fa39e7812 */ /* 0x001fc800078ec0ff */
[----:B------:R-:W-:Y:S01]  /*52e0*/  ISETP.GE.AND P0, PT, R158, UR24, PT ;  /* 0x000000189e007c0c */ /* 0x000fe2000bf06270 */
[----:B------:R-:W-:-:S05]  /*52f0*/  IMAD.WIDE R158, R243, 0x2, R156 ;  /* 0x00000002f39e7825 */ /* 0x000fca00078e029c */
[----:B------:R0:W5:Y:S01]  /*5300*/  @!P1 LDG.E.U16 R209, desc[UR14][R158.64] ;  /* 0x0000000e9ed19981 */ /* 0x000162000c1e1500 */
[CC--:B------:R-:W-:Y:S02]  /*5310*/  IADD3 RZ, P1, R90.reuse, R148.reuse, RZ ;  /* 0x000000945aff7210 */ /* 0x0c0fe40007f3e0ff */
[----:B------:R-:W-:Y:S02]  /*5320*/  PRMT R178, RZ, 0x7610, R178 ;  /* 0x00007610ffb27816 */ /* 0x000fe400000000b2 */
[----:B------:R-:W-:Y:S01]  /*5330*/  PRMT R166, RZ, 0x7610, R166 ;  /* 0x00007610ffa67816 */ /* 0x000fe200000000a6 */
[----:B0-----:R-:W-:Y:S02]  /*5340*/  IMAD.IADD R158, R90, 0x1, R148 ;  /* 0x000000015a9e7824 */ /* 0x001fe400078e0294 */
[----:B------:R-:W-:Y:S01]  /*5350*/  IMAD.X R159, R91, 0x1, R149, P1 ;  /* 0x000000015b9f7824 */ /* 0x000fe200008e0695 */
[----:B------:R-:W-:Y:S01]  /*5360*/  BAR.SYNC.DEFER_BLOCKING 0x0 ;  /* 0x0000000000007b1d */ /* 0x000fe20000010000 */
[----:B------:R-:W-:-:S02]  /*5370*/  IADD3 RZ, P1, R10, R148, RZ ;  /* 0x000000940aff7210 */ /* 0x000fc40007f3e0ff */
[----:B------:R-:W-:Y:S02]  /*5380*/  PRMT R180, RZ, 0x7610, R180 ;  /* 0x00007610ffb47816 */ /* 0x000fe400000000b4 */
[----:B------:R-:W-:Y:S01]  /*5390*/  PRMT R165, RZ, 0x7610, R165 ;  /* 0x00007610ffa57816 */ /* 0x000fe200000000a5 */
[----:B------:R0:W5:Y:S02]  /*53a0*/  @!P0 LDG.E.U16 R178, desc[UR14][R158.64] ;  /* 0x0000000e9eb28981 */ /* 0x000164000c1e1500 */
[----:B0-----:R-:W-:Y:S02]  /*53b0*/  IMAD.IADD R158, R10, 0x1, R148 ;  /* 0x000000010a9e7824 */ /* 0x001fe400078e0294 */
[----:B------:R-:W-:Y:S01]  /*53c0*/  IMAD.X R159, R171, 0x1, R149, P1 ;  /* 0x00000001ab9f7824 */ /* 0x000fe200008e0695 */
[----:B------:R-:W-:-:S04]  /*53d0*/  IADD3 RZ, P1, R18, R148, RZ ;  /* 0x0000009412ff7210 */ /* 0x000fc80007f3e0ff */
[----:B------:R0:W5:Y:S02]  /*53e0*/  @!P0 LDG.E.U16 R166, desc[UR14][R158.64] ;  /* 0x0000000e9ea68981 */ /* 0x000164000c1e1500 */
[----:B0-----:R-:W-:Y:S02]  /*53f0*/  IMAD.IADD R158, R18, 0x1, R148 ;  /* 0x00000001129e7824 */ /* 0x001fe400078e0294 */
[----:B------:R-:W-:Y:S01]  /*5400*/  IMAD.X R159, R12, 0x1, R149, P1 ;  /* 0x000000010c9f7824 */ /* 0x000fe200008e0695 */
[----:B------:R-:W-:-:S04]  /*5410*/  IADD3 RZ, P1, R20, R148, RZ ;  /* 0x0000009414ff7210 */ /* 0x000fc80007f3e0ff */
[----:B------:R0:W5:Y:S01]  /*5420*/  @!P0 LDG.E.U16 R180, desc[UR14][R158.64] ;  /* 0x0000000e9eb48981 */ /* 0x000162000c1e1500 */
[----:B------:R-:W-:Y:S01]  /*5430*/  PRMT R182, RZ, 0x7610, R182 ;  /* 0x00007610ffb67816 */ /* 0x000fe200000000b6 */
[----:B0-----:R-:W-:Y:S02]  /*5440*/  IMAD.IADD R158, R20, 0x1, R148 ;  /* 0x00000001149e7824 */ /* 0x001fe400078e0294 */
[----:B------:R-:W-:Y:S01]  /*5450*/  IMAD.X R159, R22, 0x1, R149, P1 ;  /* 0x00000001169f7824 */ /* 0x000fe200008e0695 */
[----:B------:R-:W-:-:S04]  /*5460*/  IADD3 RZ, P1, R6, R148, RZ ;  /* 0x0000009406ff7210 */ /* 0x000fc80007f3e0ff */
[----:B------:R0:W5:Y:S02]  /*5470*/  @!P0 LDG.E.U16 R165, desc[UR14][R158.64] ;  /* 0x0000000e9ea58981 */ /* 0x000164000c1e1500 */
[----:B0-----:R-:W-:Y:S02]  /*5480*/  IMAD.IADD R158, R6, 0x1, R148 ;  /* 0x00000001069e7824 */ /* 0x001fe400078e0294 */
[----:B------:R-:W-:-:S05]  /*5490*/  IMAD.X R159, R8, 0x1, R149, P1 ;  /* 0x00000001089f7824 */ /* 0x000fca00008e0695 */
[----:B------:R0:W5:Y:S01]  /*54a0*/  @!P0 LDG.E.U16 R182, desc[UR14][R158.64] ;  /* 0x0000000e9eb68981 */ /* 0x000162000c1e1500 */
[----:B------:R-:W-:Y:S02]  /*54b0*/  IADD3 RZ, P1, R13, R148, RZ ;  /* 0x000000940dff7210 */ /* 0x000fe40007f3e0ff */
[----:B------:R-:W-:Y:S01]  /*54c0*/  PRMT R164, RZ, 0x7610, R164 ;  /* 0x00007610ffa47816 */ /* 0x000fe200000000a4 */
[----:B0-----:R-:W0:Y:S02]  /*54d0*/  S2R R159, SR_TID.X ;  /* 0x00000000009f7919 */ /* 0x001e240000002100 */
[C---:B0-----:R-:W-:Y:S01]  /*54e0*/  LOP3.LUT R163, R159.reuse, 0xc0, RZ, 0xc0, !PT ;  /* 0x000000c09fa37812 */ /* 0x041fe200078ec0ff */
[----:B------:R-:W-:Y:S02]  /*54f0*/  IMAD.SHL.U32 R158, R159, 0x2, RZ ;  /* 0x000000029f9e7824 */ /* 0x000fe400078e00ff */
[----:B------:R-:W-:Y:S01]  /*5500*/  IMAD.X R159, R7, 0x1, R149, P1 ;  /* 0x00000001079f7824 */ /* 0x000fe200008e0695 */
[----:B------:R-:W-:-:S02]  /*5510*/  SHF.R.U32.HI R163, RZ, 0x2, R163 ;  /* 0x00000002ffa37819 */ /* 0x000fc400000116a3 */
[----:B------:R-:W-:Y:S02]  /*5520*/  IADD3 RZ, P1, R14, R148, RZ ;  /* 0x000000940eff7210 */ /* 0x000fe40007f3e0ff */
[----:B------:R-:W-:Y:S01]  /*5530*/  LOP3.LUT R163, R163, 0x1fe, R158, 0x78, !PT ;  /* 0x000001fea3a37812 */ /* 0x000fe200078e789e */
[----:B------:R-:W-:-:S04]  /*5540*/  IMAD.IADD R158, R13, 0x1, R148 ;  /* 0x000000010d9e7824 */ /* 0x000fc800078e0294 */
[----:B--2---:R0:W-:Y:S04]  /*5550*/  STS.U16 [R163+UR12+0x8000], R184 ;  /* 0x008000b8a3007988 */ /* 0x0041e8000800040c */
[----:B------:R1:W2:Y:S01]  /*5560*/  @!P0 LDG.E.U16 R164, desc[UR14][R158.64] ;  /* 0x0000000e9ea48981 */ /* 0x0002a2000c1e1500 */
[----:B0-----:R-:W-:Y:S01]  /*5570*/  PRMT R184, RZ, 0x7610, R184 ;  /* 0x00007610ffb87816 */ /* 0x001fe200000000b8 */
[----:B-1----:R-:W-:Y:S02]  /*5580*/  IMAD.IADD R158, R14, 0x1, R148 ;  /* 0x000000010e9e7824 */ /* 0x002fe400078e0294 */
[----:B------:R-:W-:Y:S01]  /*5590*/  IMAD.X R159, R16, 0x1, R149, P1 ;  /* 0x00000001109f7824 */ /* 0x000fe200008e0695 */
[C---:B------:R-:W-:Y:S01]  /*55a0*/  IADD3 RZ, P1, R21.reuse, R148, RZ ;  /* 0x0000009415ff7210 */ /* 0x040fe20007f3e0ff */
[----:B---3--:R0:W-:Y:S04]  /*55b0*/  STS.U16 [R163+UR12+0x8400], R162 ;  /* 0x008400a2a3007988 */ /* 0x0081e8000800040c */
[----:B------:R1:W3:Y:S01]  /*55c0*/  @!P0 LDG.E.U16 R184, desc[UR14][R158.64] ;  /* 0x0000000e9eb88981 */ /* 0x0002e2000c1e1500 */
[----:B0-----:R-:W-:Y:S01]  /*55d0*/  PRMT R162, RZ, 0x7610, R162 ;  /* 0x00007610ffa27816 */ /* 0x001fe200000000a2 */
[----:B-1----:R-:W-:-:S02]  /*55e0*/  IMAD.IADD R158, R21, 0x1, R148 ;  /* 0x00000001159e7824 */ /* 0x002fc400078e0294 */
[--C-:B------:R-:W-:Y:S01]  /*55f0*/  IMAD.X R159, R5, 0x1, R149.reuse, P1 ;  /* 0x00000001059f7824 */ /* 0x100fe200008e0695 */
[CC--:B------:R-:W-:Y:S01]  /*5600*/  IADD3 RZ, P1, R3.reuse, R148.reuse, RZ ;  /* 0x0000009403ff7210 */ /* 0x0c0fe20007f3e0ff */
[----:B----4-:R0:W-:Y:S04]  /*5610*/  STS.U16 [R163+UR12+0x8800], R186 ;  /* 0x008800baa3007988 */ /* 0x0101e8000800040c */
[----:B------:R1:W4:Y:S01]  /*5620*/  @!P0 LDG.E.U16 R162, desc[UR14][R158.64] ;  /* 0x0000000e9ea28981 */ /* 0x000322000c1e1500 */
[----:B0-----:R-:W-:Y:S01]  /*5630*/  PRMT R186, RZ, 0x7610, R186 ;  /* 0x00007610ffba7816 */ /* 0x001fe200000000ba */
[--C-:B-1----:R-:W-:Y:S02]  /*5640*/  IMAD.IADD R158, R3, 0x1, R148.reuse ;  /* 0x00000001039e7824 */ /* 0x102fe400078e0294 */
[----:B------:R-:W-:Y:S01]  /*5650*/  IMAD.X R159, R4, 0x1, R149, P1 ;  /* 0x00000001049f7824 */ /* 0x000fe200008e0695 */
[C---:B------:R-:W-:Y:S01]  /*5660*/  IADD3 RZ, P1, R9.reuse, R148, RZ ;  /* 0x0000009409ff7210 */ /* 0x040fe20007f3e0ff */
[----:B-----5:R0:W-:Y:S04]  /*5670*/  STS.U16 [R163+UR12+0x8c00], R161 ;  /* 0x008c00a1a3007988 */ /* 0x0201e8000800040c */
[----:B------:R1:W5:Y:S01]  /*5680*/  @!P0 LDG.E.U16 R186, desc[UR14][R158.64] ;  /* 0x0000000e9eba8981 */ /* 0x000362000c1e1500 */
[----:B0-----:R-:W-:Y:S01]  /*5690*/  PRMT R161, RZ, 0x7610, R161 ;  /* 0x00007610ffa17816 */ /* 0x001fe200000000a1 */
[----:B-1----:R-:W-:-:S02]  /*56a0*/  IMAD.IADD R158, R9, 0x1, R148 ;  /* 0x00000001099e7824 */ /* 0x002fc400078e0294 */
[--C-:B------:R-:W-:Y:S01]  /*56b0*/  IMAD.X R159, R11, 0x1, R149.reuse, P1 ;  /* 0x000000010b9f7824 */ /* 0x100fe200008e0695 */
[CC--:B------:R-:W-:Y:S01]  /*56c0*/  IADD3 RZ, P1, R154.reuse, R148.reuse, RZ ;  /* 0x000000949aff7210 */ /* 0x0c0fe20007f3e0ff */
[----:B------:R0:W-:Y:S04]  /*56d0*/  STS.U16 [R163+UR12+0x9000], R188 ;  /* 0x009000bca3007988 */ /* 0x0001e8000800040c */
[----:B------:R1:W4:Y:S01]  /*56e0*/  @!P0 LDG.E.U16 R161, desc[UR14][R158.64] ;  /* 0x0000000e9ea18981 */ /* 0x000322000c1e1500 */
[----:B0-----:R-:W-:Y:S01]  /*56f0*/  PRMT R188, RZ, 0x7610, R188 ;  /* 0x00007610ffbc7816 */ /* 0x001fe200000000bc */
[----:B-1----:R-:W-:Y:S02]  /*5700*/  IMAD.IADD R158, R154, 0x1, R148 ;  /* 0x000000019a9e7824 */ /* 0x002fe400078e0294 */
[----:B------:R-:W-:Y:S01]  /*5710*/  IMAD.X R159, R2, 0x1, R149, P1 ;  /* 0x00000001029f7824 */ /* 0x000fe200008e0695 */
[C---:B------:R-:W-:Y:S01]  /*5720*/  IADD3 RZ, P1, R153.reuse, R148, RZ ;  /* 0x0000009499ff7210 */ /* 0x040fe20007f3e0ff */
[----:B------:R0:W-:Y:S04]  /*5730*/  STS.U16 [R163+UR12+0x9400], R160 ;  /* 0x009400a0a3007988 */ /* 0x0001e8000800040c */
[----:B------:R1:W2:Y:S01]  /*5740*/  @!P0 LDG.E.U16 R188, desc[UR14][R158.64] ;  /* 0x0000000e9ebc8981 */ /* 0x0002a2000c1e1500 */
[----:B0-----:R-:W-:Y:S01]  /*5750*/  PRMT R160, RZ, 0x7610, R160 ;  /* 0x00007610ffa07816 */ /* 0x001fe200000000a0 */
[----:B-1----:R-:W-:-:S02]  /*5760*/  IMAD.IADD R158, R153, 0x1, R148 ;  /* 0x00000001999e7824 */ /* 0x002fc400078e0294 */
[----:B------:R-:W-:-:S05]  /*5770*/  IMAD.X R159, R152, 0x1, R149, P1 ;  /* 0x00000001989f7824 */ /* 0x000fca00008e0695 */
[----:B------:R0:W4:Y:S01]  /*5780*/  @!P0 LDG.E.U16 R160, desc[UR14][R158.64] ;  /* 0x0000000e9ea08981 */ /* 0x000122000c1e1500 */
[----:B------:R-:W-:-:S03]  /*5790*/  PRMT R229, RZ, 0x7610, R229 ;  /* 0x00007610ffe57816 */ /* 0x000fc600000000e5 */
[----:B------:R1:W-:Y:S01]  /*57a0*/  STS.U16 [R163+UR12+0x9800], R155 ;  /* 0x0098009ba3007988 */ /* 0x0003e2000800040c */
[----:B0-----:R-:W-:-:S05]  /*57b0*/  IADD3 R158, P1, R224, R148, RZ ;  /* 0x00000094e09e7210 */ /* 0x001fca0007f3e0ff */
[----:B------:R-:W-:Y:S01]  /*57c0*/  IMAD.X R159, R199, 0x1, R149, P1 ;  /* 0x00000001c79f7824 */ /* 0x000fe200008e0695 */
[----:B-1----:R-:W-:Y:S01]  /*57d0*/  LOP3.LUT R155, R163, 0x40, RZ, 0x3c, !PT ;  /* 0x00000040a39b7812 */ /* 0x002fe200078e3cff */
[----:B------:R-:W-:Y:S04]  /*57e0*/  STS.U16 [R163+UR12+0x9c00], R210 ;  /* 0x009c00d2a3007988 */ /* 0x000fe8000800040c */
[----:B------:R0:W3:Y:S04]  /*57f0*/  @!P0 LDG.E.U16 R229, desc[UR14][R158.64] ;  /* 0x0000000e9ee58981 */ /* 0x0000e8000c1e1500 */
[----:B------:R1:W-:Y:S01]  /*5800*/  STS.U16 [R155+UR12+0x8200], R202 ;  /* 0x008200ca9b007988 */ /* 0x0003e2000800040c */
[----:B0-----:R-:W-:-:S02]  /*5810*/  IADD3 R158, P1, R223, R148, RZ ;  /* 0x00000094df9e7210 */ /* 0x001fc40007f3e0ff */
[----:B-1----:R-:W-:-:S03]  /*5820*/  PRMT R202, RZ, 0x7610, R202 ;  /* 0x00007610ffca7816 */ /* 0x002fc600000000ca */
[----:B------:R-:W-:Y:S01]  /*5830*/  IMAD.X R159, R197, 0x1, R149, P1 ;  /* 0x00000001c59f7824 */ /* 0x000fe200008e0695 */
[----:B------:R0:W-:Y:S04]  /*5840*/  STS.U16 [R155+UR12+0x8600], R203 ;  /* 0x008600cb9b007988 */ /* 0x0001e8000800040c */
[----:B------:R1:W5:Y:S01]  /*5850*/  @!P0 LDG.E.U16 R202, desc[UR14][R158.64] ;  /* 0x0000000e9eca8981 */ /* 0x000362000c1e1500 */
[----:B0-----:R-:W-:Y:S02]  /*5860*/  PRMT R203, RZ, 0x7610, R203 ;  /* 0x00007610ffcb7816 */ /* 0x001fe400000000cb */
[----:B-1----:R-:W-:-:S05]  /*5870*/  IADD3 R158, P1, R168, R148, RZ ;  /* 0x00000094a89e7210 */ /* 0x002fca0007f3e0ff */
[----:B------:R-:W-:-:S05]  /*5880*/  IMAD.X R159, R146, 0x1, R149, P1 ;  /* 0x00000001929f7824 */ /* 0x000fca00008e0695 */
[----:B------:R0:W2:Y:S04]  /*5890*/  @!P0 LDG.E.U16 R203, desc[UR14][R158.64] ;  /* 0x0000000e9ecb8981 */ /* 0x0000a8000c1e1500 */
[----:B------:R1:W-:Y:S01]  /*58a0*/  STS.U16 [R155+UR12+0x8a00], R204 ;  /* 0x008a00cc9b007988 */ /* 0x0003e2000800040c */
[----:B0-----:R-:W-:Y:S02]  /*58b0*/  IADD3 R158, P1, R194, R148, RZ ;  /* 0x00000094c29e7210 */ /* 0x001fe40007f3e0ff */
[----:B-1----:R-:W-:-:S03]  /*58c0*/  PRMT R204, RZ, 0x7610, R204 ;  /* 0x00007610ffcc7816 */ /* 0x002fc600000000cc */
[----:B------:R-:W-:Y:S01]  /*58d0*/  IMAD.X R159, R141, 0x1, R149, P1 ;  /* 0x000000018d9f7824 */ /* 0x000fe200008e0695 */
[----:B------:R0:W-:Y:S04]  /*58e0*/  STS.U16 [R155+UR12+0x8e00], R205 ;  /* 0x008e00cd9b007988 */ /* 0x0001e8000800040c */
[----:B------:R1:W4:Y:S01]  /*58f0*/  @!P0 LDG.E.U16 R204, desc[UR14][R158.64] ;  /* 0x0000000e9ecc8981 */ /* 0x000322000c1e1500 */
[----:B0-----:R-:W-:Y:S02]  /*5900*/  PRMT R205, RZ, 0x7610, R205 ;  /* 0x00007610ffcd7816 */ /* 0x001fe400000000cd */
[----:B-1----:R-:W-:-:S05]  /*5910*/  IADD3 R158, P1, R221, R148, RZ ;  /* 0x00000094dd9e7210 */ /* 0x002fca0007f3e0ff */
        /* <DEDUP_REMOVED lines=10> */
[----:B------:R-:W-:-:S05]  /*59c0*/  IMAD.X R159, R135, 0x1, R149, P1 ;  /* 0x00000001879f7824 */ /* 0x000fca00008e0695 */
[----:B------:R0:W4:Y:S04]  /*59d0*/  @!P0 LDG.E.U16 R207, desc[UR14][R158.64] ;  /* 0x0000000e9ecf8981 */ /* 0x000128000c1e1500 */
        /* <DEDUP_REMOVED lines=8> */
[----:B------:R-:W-:-:S05]  /*5a60*/  IMAD.X R159, R137, 0x1, R149, P1 ;  /* 0x00000001899f7824 */ /* 0x000fca00008e0695 */
[----:B------:R0:W4:Y:S01]  /*5a70*/  @!P0 LDG.E.U16 R209, desc[UR14][R158.64] ;  /* 0x0000000e9ed18981 */ /* 0x000122000c1e1500 */
[----:B------:R-:W-:Y:S02]  /*5a80*/  PRMT R210, RZ, 0x7610, R210 ;  /* 0x00007610ffd27816 */ /* 0x000fe400000000d2 */
[----:B0-----:R-:W-:-:S05]  /*5a90*/  IADD3 R158, P1, R183, R148, RZ ;  /* 0x00000094b79e7210 */ /* 0x001fca0007f3e0ff */
[----:B------:R-:W-:-:S05]  /*5aa0*/  IMAD.X R159, R129, 0x1, R149, P1 ;  /* 0x00000001819f7824 */ /* 0x000fca00008e0695 */
[----:B------:R0:W4:Y:S02]  /*5ab0*/  @!P0 LDG.E.U16 R210, desc[UR14][R158.64] ;  /* 0x0000000e9ed28981 */ /* 0x000124000c1e1500 */
[----:B0-----:R-:W-:-:S05]  /*5ac0*/  IADD3 R158, P1, R217, R148, RZ ;  /* 0x00000094d99e7210 */ /* 0x001fca0007f3e0ff */
[----:B------:R-:W-:Y:S01]  /*5ad0*/  IMAD.X R159, R181, 0x1, R149, P1 ;  /* 0x00000001b59f7824 */ /* 0x000fe200008e0695 */
[----:B------:R-:W-:Y:S02]  /*5ae0*/  PRMT R230, RZ, 0x7610, R230 ;  /* 0x00007610ffe67816 */ /* 0x000fe400000000e6 */
[----:B------:R-:W-:Y:S01]  /*5af0*/  PRMT R231, RZ, 0x7610, R231 ;  /* 0x00007610ffe77816 */ /* 0x000fe200000000e7 */
[----:B---3--:R-:W-:Y:S04]  /*5b00*/  STS.U16 [R163+UR12], R229 ;  /* 0x000000e5a3007988 */ /* 0x008fe8000800040c */
[----:B-----5:R0:W-:Y:S02]  /*5b10*/  STS.U16 [R163+UR12+0x400], R202 ;  /* 0x000400caa3007988 */ /* 0x0201e4000800040c */
[----:B0-----:R-:W-:-:S06]  /*5b20*/  PRMT R202, RZ, 0x7610, R202 ;  /* 0x00007610ffca7816 */ /* 0x001fcc00000000ca */
[----:B------:R0:W3:Y:S04]  /*5b30*/  @!P0 LDG.E.U16 R202, desc[UR14][R158.64] ;  /* 0x0000000e9eca8981 */ /* 0x0000e8000c1e1500 */
[----:B--2---:R1:W-:Y:S01]  /*5b40*/  STS.U16 [R163+UR12+0x800], R203 ;  /* 0x000800cba3007988 */ /* 0x0043e2000800040c */
[----:B0-----:R-:W-:Y:S02]  /*5b50*/  IADD3 R158, P1, R130, R148, RZ ;  /* 0x00000094829e7210 */ /* 0x001fe40007f3e0ff */
[----:B-1----:R-:W-:-:S03]  /*5b60*/  PRMT R203, RZ, 0x7610, R203 ;  /* 0x00007610ffcb7816 */ /* 0x002fc600000000cb */
[----:B------:R-:W-:-:S05]  /*5b70*/  IMAD.X R159, R131, 0x1, R149, P1 ;  /* 0x00000001839f7824 */ /* 0x000fca00008e0695 */
[----:B------:R0:W2:Y:S01]  /*5b80*/  @!P0 LDG.E.U16 R203, desc[UR14][R158.64] ;  /* 0x0000000e9ecb8981 */ /* 0x0000a2000c1e1500 */
[----:B------:R-:W-:Y:S02]  /*5b90*/  PRMT R229, RZ, 0x7610, R229 ;  /* 0x00007610ffe57816 */ /* 0x000fe400000000e5 */
[----:B0-----:R-:W-:-:S05]  /*5ba0*/  IADD3 R158, P1, R127, R148, RZ ;  /* 0x000000947f9e7210 */ /* 0x001fca0007f3e0ff */
[----:B------:R-:W-:-:S05]  /*5bb0*/  IMAD.X R159, R123, 0x1, R149, P1 ;  /* 0x000000017b9f7824 */ /* 0x000fca00008e0695 */
[----:B------:R0:W5:Y:S02]  /*5bc0*/  @!P0 LDG.E.U16 R229, desc[UR14][R158.64] ;  /* 0x0000000e9ee58981 */ /* 0x000164000c1e1500 */
[----:B0-----:R-:W-:-:S05]  /*5bd0*/  IADD3 R158, P1, R176, R148, RZ ;  /* 0x00000094b09e7210 */ /* 0x001fca0007f3e0ff */
[----:B------:R-:W-:-:S05]  /*5be0*/  IMAD.X R159, R120, 0x1, R149, P1 ;  /* 0x00000001789f7824 */ /* 0x000fca00008e0695 */
[----:B------:R0:W5:Y:S02]  /*5bf0*/  @!P0 LDG.E.U16 R230, desc[UR14][R158.64] ;  /* 0x0000000e9ee68981 */ /* 0x000164000c1e1500 */
[----:B0-----:R-:W-:-:S05]  /*5c00*/  IADD3 R158, P1, R124, R148, RZ ;  /* 0x000000947c9e7210 */ /* 0x001fca0007f3e0ff */
[----:B------:R-:W-:-:S05]  /*5c10*/  IMAD.X R159, R125, 0x1, R149, P1 ;  /* 0x000000017d9f7824 */ /* 0x000fca00008e0695 */
[----:B------:R0:W5:Y:S04]  /*5c20*/  @!P0 LDG.E.U16 R231, desc[UR14][R158.64] ;  /* 0x0000000e9ee78981 */ /* 0x000168000c1e1500 */
[----:B----4-:R1:W-:Y:S01]  /*5c30*/  STS.U16 [R163+UR12+0x1800], R207 ;  /* 0x001800cfa3007988 */ /* 0x0103e2000800040c */
[----:B0-----:R-:W-:Y:S02]  /*5c40*/  IADD3 R158, P1, R173, R148, RZ ;  /* 0x00000094ad9e7210 */ /* 0x001fe40007f3e0ff */
[----:B-1----:R-:W-:-:S03]  /*5c50*/  PRMT R207, RZ, 0x7610, R207 ;  /* 0x00007610ffcf7816 */ /* 0x002fc600000000cf */
[----:B------:R-:W-:-:S05]  /*5c60*/  IMAD.X R159, R115, 0x1, R149, P1 ;  /* 0x00000001739f7824 */ /* 0x000fca00008e0695 */
[----:B------:R0:W4:Y:S01]  /*5c70*/  @!P0 LDG.E.U16 R207, desc[UR14][R158.64] ;  /* 0x0000000e9ecf8981 */ /* 0x000122000c1e1500 */
[----:B------:R-:W-:Y:S02]  /*5c80*/  PRMT R232, RZ, 0x7610, R232 ;  /* 0x00007610ffe87816 */ /* 0x000fe400000000e8 */
[----:B0-----:R-:W-:-:S05]  /*5c90*/  IADD3 R158, P1, R214, R148, RZ ;  /* 0x00000094d69e7210 */ /* 0x001fca0007f3e0ff */
[----:B------:R-:W-:Y:S01]  /*5ca0*/  IMAD.X R159, R172, 0x1, R149, P1 ;  /* 0x00000001ac9f7824 */ /* 0x000fe200008e0695 */
[----:B------:R0:W-:Y:S04]  /*5cb0*/  STS.U16 [R163+UR12+0x1400], R206 ;  /* 0x001400cea3007988 */ /* 0x0001e8000800040c */
[----:B------:R1:W5:Y:S01]  /*5cc0*/  @!P0 LDG.E.U16 R232, desc[UR14][R158.64] ;  /* 0x0000000e9ee88981 */ /* 0x000362000c1e1500 */
[----:B0-----:R-:W-:Y:S02]  /*5cd0*/  PRMT R206, RZ, 0x7610, R206 ;  /* 0x00007610ffce7816 */ /* 0x001fe400000000ce */
[----:B-1----:R-:W-:-:S05]  /*5ce0*/  IADD3 R158, P1, R117, R148, RZ ;  /* 0x00000094759e7210 */ /* 0x002fca0007f3e0ff */
        /* <DEDUP_REMOVED lines=10> */
[----:B------:R-:W-:-:S05]  /*5d90*/  IMAD.X R159, R104, 0x1, R149, P1 ;  /* 0x00000001689f7824 */ /* 0x000fca00008e0695 */
[----:B------:R0:W5:Y:S02]  /*5da0*/  @!P0 LDG.E.U16 R204, desc[UR14][R158.64] ;  /* 0x0000000e9ecc8981 */ /* 0x000164000c1e1500 */
[----:B0-----:R-:W-:-:S05]  /*5db0*/  IADD3 R158, P1, R110, R148, RZ ;  /* 0x000000946e9e7210 */ /* 0x001fca0007f3e0ff */
[----:B------:R-:W-:Y:S01]  /*5dc0*/  IMAD.X R159, R111, 0x1, R149, P1 ;  /* 0x000000016f9f7824 */ /* 0x000fe200008e0695 */
[----:B--2---:R0:W-:Y:S02]  /*5dd0*/  STS.U16 [R163+UR12+0x2c00], R203 ;  /* 0x002c00cba3007988 */ /* 0x0041e4000800040c */
[----:B0-----:R-:W-:-:S06]  /*5de0*/  PRMT R203, RZ, 0x7610, R203 ;  /* 0x00007610ffcb7816 */ /* 0x001fcc00000000cb */
[----:B------:R0:W2:Y:S04]  /*5df0*/  @!P0 LDG.E.U16 R203, desc[UR14][R158.64] ;  /* 0x0000000e9ecb8981 */ /* 0x0000a8000c1e1500 */
[----:B---3--:R1:W-:Y:S01]  /*5e00*/  STS.U16 [R163+UR12+0x2800], R202 ;  /* 0x002800caa3007988 */ /* 0x0083e2000800040c */
[----:B0-----:R-:W-:Y:S02]  /*5e10*/  IADD3 R158, P1, R103, R148, RZ ;  /* 0x00000094679e7210 */ /* 0x001fe40007f3e0ff */
[----:B-1----:R-:W-:-:S03]  /*5e20*/  PRMT R202, RZ, 0x7610, R202 ;  /* 0x00007610ffca7816 */ /* 0x002fc600000000ca */
[----:B------:R-:W-:Y:S01]  /*5e30*/  IMAD.X R159, R97, 0x1, R149, P1 ;  /* 0x00000001619f7824 */ /* 0x000fe200008e0695 */
[----:B------:R0:W-:Y:S04]  /*5e40*/  STS.U16 [R163+UR12+0x2000], R209 ;  /* 0x002000d1a3007988 */ /* 0x0001e8000800040c */
[----:B------:R1:W3:Y:S01]  /*5e50*/  @!P0 LDG.E.U16 R202, desc[UR14][R158.64] ;  /* 0x0000000e9eca8981 */ /* 0x0002e2000c1e1500 */
[----:B0-----:R-:W-:Y:S02]  /*5e60*/  PRMT R209, RZ, 0x7610, R209 ;  /* 0x00007610ffd17816 */ /* 0x001fe400000000d1 */
[----:B-1----:R-:W-:-:S05]  /*5e70*/  IADD3 R158, P1, R201, R148, RZ ;  /* 0x00000094c99e7210 */ /* 0x002fca0007f3e0ff */
[----:B------:R-:W-:Y:S01]  /*5e80*/  IMAD.X R159, R94, 0x1, R149, P1 ;  /* 0x000000015e9f7824 */ /* 0x000fe200008e0695 */
[----:B------:R0:W-:Y:S04]  /*5e90*/  STS.U16 [R163+UR12+0x1c00], R208 ;  /* 0x001c00d0a3007988 */ /* 0x0001e8000800040c */
[----:B------:R1:W3:Y:S01]  /*5ea0*/  @!P0 LDG.E.U16 R209, desc[UR14][R158.64] ;  /* 0x0000000e9ed18981 */ /* 0x0002e2000c1e1500 */
[----:B0-----:R-:W-:Y:S02]  /*5eb0*/  PRMT R208, RZ, 0x7610, R208 ;  /* 0x00007610ffd07816 */ /* 0x001fe400000000d0 */
[----:B-1----:R-:W-:-:S05]  /*5ec0*/  IADD3 R158, P1, R100, R148, RZ ;  /* 0x00000094649e7210 */ /* 0x002fca0007f3e0ff */
[----:B------:R-:W-:-:S05]  /*5ed0*/  IMAD.X R159, R101, 0x1, R149, P1 ;  /* 0x00000001659f7824 */ /* 0x000fca00008e0695 */
[----:B------:R0:W3:Y:S04]  /*5ee0*/  @!P0 LDG.E.U16 R208, desc[UR14][R158.64] ;  /* 0x0000000e9ed08981 */ /* 0x0000e8000c1e1500 */
[----:B----4-:R1:W-:Y:S01]  /*5ef0*/  STS.U16 [R163+UR12+0x3c00], R207 ;  /* 0x003c00cfa3007988 */ /* 0x0103e2000800040c */
        /* <DEDUP_REMOVED lines=38> */
[----:B-----5:R0:W-:Y:S04]  /*6160*/  STS.U16 [R163+UR12+0x4400], R206 ;  /* 0x004400cea3007988 */ /* 0x0201e8000800040c */
        /* <DEDUP_REMOVED lines=23> */
[----:B------:R-:W-:-:S05]  /*62e0*/  IMAD.X R159, R126, 0x1, R149, P1 ;  /* 0x000000017e9f7824 */ /* 0x000fca00008e0695 */
[----:B------:R0:W3:Y:S04]  /*62f0*/  @!P0 LDG.E.U16 R202, desc[UR14][R158.64] ;  /* 0x0000000e9eca8981 */ /* 0x0000e8000c1e1500 */
[----:B------:R1:W-:Y:S01]  /*6300*/  STS.U16 [R163+UR12+0x5800], R209 ;  /* 0x005800d1a3007988 */ /* 0x0003e2000800040c */
        /* <DEDUP_REMOVED lines=9> */
[----:B----4-:R1:W-:Y:S01]  /*63a0*/  STS.U16 [R163+UR12+0x6000], R207 ;  /* 0x006000cfa3007988 */ /* 0x0103e2000800040c */
[----:B0-----:R-:W-:Y:S02]  /*63b0*/  IADD3 R158, P1, R175, R148, RZ ;  /* 0x00000094af9e7210 */ /* 0x001fe40007f3e0ff */
[----:B-1----:R-:W-:-:S03]  /*63c0*/  PRMT R207, RZ, 0x7610, R207 ;  /* 0x00007610ffcf7816 */ /* 0x002fc600000000cf */
[--C-:B------:R-:W-:Y:S01]  /*63d0*/  IMAD.X R159, R119, 0x1, R149.reuse, P1 ;  /* 0x00000001779f7824 */ /* 0x100fe200008e0695 */
[----:B------:R0:W-:Y:S04]  /*63e0*/  STS.U16 [R163+UR12+0x3000], R229 ;  /* 0x003000e5a3007988 */ /* 0x0001e8000800040c */
[----:B------:R1:W4:Y:S04]  /*63f0*/  @!P0 LDG.E.U16 R207, desc[UR14][R158.64] ;  /* 0x0000000e9ecf8981 */ /* 0x000328000c1e1500 */
[----:B------:R-:W-:Y:S01]  /*6400*/  STS.U16 [R163+UR12+0x3400], R230 ;  /* 0x003400e6a3007988 */ /* 0x000fe2000800040c */
[----:B------:R-:W-:Y:S01]  /*6410*/  USHF.L.U32 UR4, UR25, 0x8, URZ ;  /* 0x0000000819047899 */ /* 0x000fe2000800063f */
[----:B0-----:R-:W0:Y:S01]  /*6420*/  LDC R229, c[0x0][0x238] ;  /* 0x00008e00ffe57b82 */ /* 0x001e220000000800 */
[----:B-1----:R-:W-:Y:S01]  /*6430*/  IADD3 R158, P1, R215, R148, RZ ;  /* 0x00000094d79e7210 */ /* 0x002fe20007f3e0ff */
[----:B------:R-:W-:Y:S04]  /*6440*/  STS.U16 [R163+UR12+0x3800], R231 ;  /* 0x003800e7a3007988 */ /* 0x000fe8000800040c */
[----:B------:R-:W-:Y:S01]  /*6450*/  STS.U16 [R163+UR12+0x4000], R232 ;  /* 0x004000e8a3007988 */ /* 0x000fe2000800040c */
[----:B------:R-:W-:-:S03]  /*6460*/  IMAD.X R159, R174, 0x1, R149, P1 ;  /* 0x00000001ae9f7824 */ /* 0x000fc600008e0695 */
[----:B------:R1:W-:Y:S02]  /*6470*/  STS.U16 [R163+UR12+0x6400], R210 ;  /* 0x006400d2a3007988 */ /* 0x0003e4000800040c */
[----:B-1----:R-:W-:-:S06]  /*6480*/  PRMT R163, RZ, 0x7610, R163 ;  /* 0x00007610ffa37816 */ /* 0x002fcc00000000a3 */
[----:B------:R1:W4:Y:S01]  /*6490*/  @!P0 LDG.E.U16 R163, desc[UR14][R158.64] ;  /* 0x0000000e9ea38981 */ /* 0x000322000c1e1500 */
[----:B------:R-:W-:Y:S02]  /*64a0*/  PRMT R210, RZ, 0x7610, R210 ;  /* 0x00007610ffd27816 */ /* 0x000fe400000000d2 */
[----:B-1----:R-:W-:-:S05]  /*64b0*/  IADD3 R158, P1, R121, R148, RZ ;  /* 0x00000094799e7210 */ /* 0x002fca0007f3e0ff */
[----:B------:R-:W-:Y:S01]  /*64c0*/  IMAD.X R159, R122, 0x1, R149, P1 ;  /* 0x000000017a9f7824 */ /* 0x000fe200008e0695 */
[----:B------:R1:W-:Y:S04]  /*64d0*/  STS.U16 [R155+UR12+0x200], R178 ;  /* 0x000200b29b007988 */ /* 0x0003e8000800040c */
[----:B------:R0:W4:Y:S01]  /*64e0*/  @!P0 LDG.E.U16 R210, desc[UR14][R158.64] ;  /* 0x0000000e9ed28981 */ /* 0x000122000c1e1500 */
[----:B-1----:R-:W-:Y:S02]  /*64f0*/  PRMT R178, RZ, 0x7610, R178 ;  /* 0x00007610ffb27816 */ /* 0x002fe400000000b2 */
[----:B0-----:R-:W-:-:S05]  /*6500*/  IADD3 R158, P1, R116, R148, RZ ;  /* 0x00000094749e7210 */ /* 0x001fca0007f3e0ff */
        /* <DEDUP_REMOVED lines=41> */
[----:B--2---:R0:W-:Y:S04]  /*67a0*/  STS.U16 [R155+UR12+0x2600], R203 ;  /* 0x002600cb9b007988 */ /* 0x0041e8000800040c */
[----:B------:R1:W2:Y:S01]  /*67b0*/  @!P0 LDG.E.U16 R204, desc[UR14][R158.64] ;  /* 0x0000000e9ecc8981 */ /* 0x0002a2000c1e1500 */
[----:B0-----:R-:W-:Y:S02]  /*67c0*/  PRMT R203, RZ, 0x7610, R203 ;  /* 0x00007610ffcb7816 */ /* 0x001fe400000000cb */
[----:B-1----:R-:W-:-:S05]  /*67d0*/  IADD3 R158, P1, R88, R148, RZ ;  /* 0x00000094589e7210 */ /* 0x002fca0007f3e0ff */
[----:B------:R-:W-:-:S05]  /*67e0*/  IMAD.X R159, R19, 0x1, R149, P1 ;  /* 0x00000001139f7824 */ /* 0x000fca00008e0695 */
[----:B------:R-:W2:Y:S04]  /*67f0*/  @!P0 LDG.E.U16 R203, desc[UR14][R158.64] ;  /* 0x0000000e9ecb8981 */ /* 0x000ea8000c1e1500 */
[----:B------:R-:W-:Y:S04]  /*6800*/  STS.U16 [R155+UR12+0x6a00], R166 ;  /* 0x006a00a69b007988 */ /* 0x000fe8000800040c */
[----:B------:R-:W-:Y:S04]  /*6810*/  STS.U16 [R155+UR12+0x6e00], R165 ;  /* 0x006e00a59b007988 */ /* 0x000fe8000800040c */
[----:B------:R-:W-:Y:S04]  /*6820*/  STS.U16 [R155+UR12+0x7200], R164 ;  /* 0x007200a49b007988 */ /* 0x000fe8000800040c */
[----:B------:R-:W-:Y:S04]  /*6830*/  STS.U16 [R155+UR12+0x7600], R162 ;  /* 0x007600a29b007988 */ /* 0x000fe8000800040c */
[----:B------:R-:W-:Y:S04]  /*6840*/  STS.U16 [R155+UR12+0x7a00], R161 ;  /* 0x007a00a19b007988 */ /* 0x000fe8000800040c */
[----:B------:R0:W-:Y:S04]  /*6850*/  STS.U16 [R155+UR12+0x7e00], R160 ;  /* 0x007e00a09b007988 */ /* 0x0001e8000800040c */
[----:B---3--:R-:W-:Y:S04]  /*6860*/  STS.U16 [R155+UR12+0x2a00], R202 ;  /* 0x002a00ca9b007988 */ /* 0x008fe8000800040c */
[----:B------:R-:W-:Y:S04]  /*6870*/  STS.U16 [R155+UR12+0x2e00], R209 ;  /* 0x002e00d19b007988 */ /* 0x000fe8000800040c */
[----:B------:R-:W-:Y:S04]  /*6880*/  STS.U16 [R155+UR12+0x3200], R208 ;  /* 0x003200d09b007988 */ /* 0x000fe8000800040c */
[----:B----4-:R-:W-:Y:S04]  /*6890*/  STS.U16 [R155+UR12+0x3600], R207 ;  /* 0x003600cf9b007988 */ /* 0x010fe8000800040c */
[----:B------:R1:W-:Y:S04]  /*68a0*/  STS.U16 [R155+UR12+0x3a00], R163 ;  /* 0x003a00a39b007988 */ /* 0x0003e8000800040c */
[----:B------:R-:W-:Y:S04]  /*68b0*/  STS.U16 [R155+UR12+0x3e00], R210 ;  /* 0x003e00d29b007988 */ /* 0x000fe8000800040c */
[----:B------:R-:W-:Y:S04]  /*68c0*/  STS.U16 [R155+UR12+0x4200], R178 ;  /* 0x004200b29b007988 */ /* 0x000fe8000800040c */
[----:B------:R-:W-:Y:S04]  /*68d0*/  STS.U16 [R155+UR12+0x4600], R180 ;  /* 0x004600b49b007988 */ /* 0x000fe8000800040c */
[----:B------:R-:W-:Y:S04]  /*68e0*/  STS.U16 [R155+UR12+0x4a00], R182 ;  /* 0x004a00b69b007988 */ /* 0x000fe8000800040c */
[----:B------:R-:W-:Y:S04]  /*68f0*/  STS.U16 [R155+UR12+0x4e00], R184 ;  /* 0x004e00b89b007988 */ /* 0x000fe8000800040c */
[----:B-----5:R-:W-:Y:S04]  /*6900*/  STS.U16 [R155+UR12+0x5200], R186 ;  /* 0x005200ba9b007988 */ /* 0x020fe8000800040c */
[----:B------:R-:W-:Y:S04]  /*6910*/  STS.U16 [R155+UR12+0x5600], R188 ;  /* 0x005600bc9b007988 */ /* 0x000fe8000800040c */
[----:B------:R-:W-:Y:S04]  /*6920*/  STS.U16 [R155+UR12+0x5a00], R206 ;  /* 0x005a00ce9b007988 */ /* 0x000fe8000800040c */
[----:B------:R-:W-:Y:S04]  /*6930*/  STS.U16 [R155+UR12+0x5e00], R205 ;  /* 0x005e00cd9b007988 */ /* 0x000fe8000800040c */
[----:B--2---:R-:W-:Y:S04]  /*6940*/  STS.U16 [R155+UR12+0x6200], R204 ;  /* 0x006200cc9b007988 */ /* 0x004fe8000800040c */
[----:B------:R2:W-:Y:S01]  /*6950*/  STS.U16 [R155+UR12+0x6600], R203 ;  /* 0x006600cb9b007988 */ /* 0x0005e2000800040c */
[----:B------:R3:W-:Y:S06]  /*6960*/  MEMBAR.ALL.CTA ;  /* 0x0000000000007992 */ /* 0x0007ec0000008000 */
[----:B---3--:R-:W3:Y:S01]  /*6970*/  FENCE.VIEW.ASYNC.S ;  /* 0x00000000000073c6 */ /* 0x008ee20000000000 */
[----:B------:R-:W-:-:S04]  /*6980*/  ULOP3.LUT UR4, UR4, 0x400, URZ, 0xc0, !UPT ;  /* 0x0000040004047892 */ /* 0x000fc8000f8ec03f */
[----:B------:R-:W-:Y:S01]  /*6990*/  ULEA.HI UR4, UR12, UR4, URZ, 0x1c ;  /* 0x000000040c047291 */ /* 0x000fe2000f8fe03f */
[----:B---3--:R-:W-:Y:S03]  /*69a0*/  BAR.SYNC.DEFER_BLOCKING 0x0 ;  /* 0x0000000000007b1d */ /* 0x008fe60000010000 */
[----:B------:R-:W-:-:S03]  /*69b0*/  ULOP3.LUT UR6, UR4, 0x3fff, URZ, 0xc0, !UPT ;  /* 0x00003fff04067892 */ /* 0x000fc6000f8ec03f */
[----:B------:R-:W-:Y:S01]  /*69c0*/  UMOV UR4, UR13 ;  /* 0x0000000d00047c82 */ /* 0x000fe20008000000 */
[----:B------:R-:W-:Y:S01]  /*69d0*/  UMOV UR5, 0x40000040 ;  /* 0x4000004000057882 */ /* 0x000fe20000000000 */
[----:B------:R-:W-:Y:S01]  /*69e0*/  UMOV UR7, 0x40000040 ;  /* 0x4000004000077882 */ /* 0x000fe20000000000 */
[----:B------:R-:W-:-:S06]  /*69f0*/  WARPGROUP.ARRIVE ;  /* 0x00000000000079c5 */ /* 0x000fcc0000000000 */
[----:B------:R-:W-:Y:S01]  /*6a00*/  HGMMA.64x128x16.F32.BF16 R24, gdesc[UR4].tnspA, R24 ;  /* 0x21e00000041879f0 */ /* 0x000fe20008701818 */
[----:B------:R-:W-:Y:S01]  /*6a10*/  UIADD3 UR10, UP0, UR6, 0x2, URZ ;  /* 0x00000002060a7890 */ /* 0x000fe2000ff1e03f */
[----:B------:R-:W-:-:S03]  /*6a20*/  UMOV UR4, URZ ;  /* 0x0000003f00047c82 */ /* 0x000fc60008000000 */
[----:B------:R-:W-:-:S04]  /*6a30*/  UIADD3.X UR11, UR4, 0x40000040, URZ, UP0, !UPT ;  /* 0x40000040040b7890 */ /* 0x000fc800087fe43f */
[----:B------:R-:W-:-:S05]  /*6a40*/  UIADD3.64 UR18, UR10, 0x2, URZ ;  /* 0x000000020a127897 */ /* 0x000fca000fffe03f */
[----:B------:R-:W-:Y:S01]  /*6a50*/  HGMMA.64x128x16.F32.BF16 R24, gdesc[UR8].tnspA, R24 ;  /* 0x21e00000081879f0 */ /* 0x000fe20008701818 */
[----:B------:R-:W-:Y:S02]  /*6a60*/  IMAD.MOV.U32 R158, RZ, RZ, R153 ;  /* 0x000000ffff9e7224 */ /* 0x000fe400078e0099 */
[----:B------:R-:W-:Y:S02]  /*6a70*/  IMAD.MOV.U32 R159, RZ, RZ, R152 ;  /* 0x000000ffff9f7224 */ /* 0x000fe400078e0098 */
[----:B------:R-:W-:-:S04]  /*6a80*/  IMAD.WIDE R158, R151, 0x2, R158 ;  /* 0x00000002979e7825 */ /* 0x000fc800078e029e */
[----:B------:R-:W-:Y:S02]  /*6a90*/  IMAD.MOV.U32 R153, RZ, RZ, R158 ;  /* 0x000000ffff997224 */ /* 0x000fe400078e009e */
[----:B------:R-:W-:Y:S02]  /*6aa0*/  IMAD.MOV.U32 R152, RZ, RZ, R159 ;  /* 0x000000ffff987224 */ /* 0x000fe400078e009f */
[----:B------:R-:W-:Y:S02]  /*6ab0*/  IMAD.MOV.U32 R158, RZ, RZ, R9 ;  /* 0x000000ffff9e7224 */ /* 0x000fe400078e0009 */
[----:B------:R-:W-:Y:S02]  /*6ac0*/  IMAD.MOV.U32 R159, RZ, RZ, R11 ;  /* 0x000000ffff9f7224 */ /* 0x000fe400078e000b */
[----:B0-----:R-:W-:Y:S02]  /*6ad0*/  IMAD.MOV.U32 R160, RZ, RZ, R3 ;  /* 0x000000ffffa07224 */ /* 0x001fe400078e0003 */
[----:B------:R-:W-:-:S02]  /*6ae0*/  IMAD.MOV.U32 R161, RZ, RZ, R4 ;  /* 0x000000ffffa17224 */ /* 0x000fc400078e0004 */
[----:B------:R-:W-:-:S04]  /*6af0*/  IMAD.WIDE R158, R151, 0x2, R158 ;  /* 0x00000002979e7825 */ /* 0x000fc800078e029e */
[----:B------:R-:W-:-:S04]  /*6b00*/  IMAD.WIDE R160, R151, 0x2, R160 ;  /* 0x0000000297a07825 */ /* 0x000fc800078e02a0 */
[----:B------:R-:W-:Y:S02]  /*6b10*/  IMAD.MOV.U32 R9, RZ, RZ, R158 ;  /* 0x000000ffff097224 */ /* 0x000fe400078e009e */
[----:B------:R-:W-:Y:S02]  /*6b20*/  IMAD.MOV.U32 R11, RZ, RZ, R159 ;  /* 0x000000ffff0b7224 */ /* 0x000fe400078e009f */
[----:B------:R-:W-:Y:S02]  /*6b30*/  IMAD.MOV.U32 R3, RZ, RZ, R160 ;  /* 0x000000ffff037224 */ /* 0x000fe400078e00a0 */
[----:B------:R-:W-:Y:S02]  /*6b40*/  IMAD.MOV.U32 R4, RZ, RZ, R161 ;  /* 0x000000ffff047224 */ /* 0x000fe400078e00a1 */
[----:B------:R-:W-:Y:S02]  /*6b50*/  IMAD.MOV.U32 R158, RZ, RZ, R14 ;  /* 0x000000ffff9e7224 */ /* 0x000fe400078e000e */
[----:B------:R-:W-:-:S02]  /*6b60*/  IMAD.MOV.U32 R159, RZ, RZ, R16 ;  /* 0x000000ffff9f7224 */ /* 0x000fc400078e0010 */
[----:B------:R-:W-:Y:S02]  /*6b70*/  IMAD.MOV.U32 R160, RZ, RZ, R13 ;  /* 0x000000ffffa07224 */ /* 0x000fe400078e000d */
[----:B------:R-:W-:Y:S02]  /*6b80*/  IMAD.MOV.U32 R161, RZ, RZ, R7 ;  /* 0x000000ffffa17224 */ /* 0x000fe400078e0007 */
[----:B------:R-:W-:-:S04]  /*6b90*/  IMAD.WIDE R158, R151, 0x2, R158 ;  /* 0x00000002979e7825 */ /* 0x000fc800078e029e */
[----:B------:R-:W-:-:S04]  /*6ba0*/  IMAD.WIDE R160, R151, 0x2, R160 ;  /* 0x0000000297a07825 */ /* 0x000fc800078e02a0 */
[----:B------:R-:W-:Y:S02]  /*6bb0*/  IMAD.MOV.U32 R14, RZ, RZ, R158 ;  /* 0x000000ffff0e7224 */ /* 0x000fe400078e009e */
[----:B------:R-:W-:Y:S02]  /*6bc0*/  IMAD.MOV.U32 R16, RZ, RZ, R159 ;  /* 0x000000ffff107224 */ /* 0x000fe400078e009f */
[----:B------:R-:W-:Y:S01]  /*6bd0*/  IMAD.MOV.U32 R13, RZ, RZ, R160 ;  /* 0x000000ffff0d7224 */ /* 0x000fe200078e00a0 */
[----:B------:R-:W-:Y:S01]  /*6be0*/  HGMMA.64x128x16.F32.BF16 R24, gdesc[UR16].tnspA, R24 ;  /* 0x21e00000101879f0 */ /* 0x000fe20008701818 */
        /* <DEDUP_REMOVED lines=54> */
[----:B------:R-:W-:Y:S01]  /*6f50*/  IMAD.MOV.U32 R161, RZ, RZ, R104 ;  /* 0x000000ffffa17224 */ /* 0x000fe200078e0068 */
[----:B------:R-:W-:Y:S01]  /*6f60*/  UIADD3.64 UR22, UR10, 0x4, URZ ;  /* 0x000000040a167897 */ /* 0x000fe2000fffe03f */
[----:B------:R-:W-:-:S04]  /*6f70*/  IMAD.WIDE R158, R151, 0x2, R158 ;  /* 0x00000002979e7825 */ /* 0x000fc800078e029e */
[----:B------:R-:W-:-:S04]  /*6f80*/  IMAD.WIDE R160, R151, 0x2, R160 ;  /* 0x0000000297a07825 */ /* 0x000fc800078e02a0 */
[----:B------:R-:W-:Y:S01]  /*6f90*/  IMAD.MOV.U32 R108, RZ, RZ, R158 ;  /* 0x000000ffff6c7224 */ /* 0x000fe200078e009e */
[----:B------:R-:W-:Y:S01]  /*6fa0*/  HGMMA.64x128x16.F32.BF16 R24, gdesc[UR20].tnspA, R24, gsb0 ;  /* 0x21e00000141879f0 */ /* 0x000fe20008001818 */
[----:B------:R-:W-:Y:S02]  /*6fb0*/  IMAD.MOV.U32 R102, RZ, RZ, R159 ;  /* 0x000000ffff667224 */ /* 0x000fe400078e009f */
[----:B------:R-:W-:Y:S02]  /*6fc0*/  IMAD.MOV.U32 R212, RZ, RZ, R160 ;  /* 0x000000ffffd47224 */ /* 0x000fe400078e00a0 */
[----:B------:R-:W-:Y:S02]  /*6fd0*/  IMAD.MOV.U32 R104, RZ, RZ, R161 ;  /* 0x000000ffff687224 */ /* 0x000fe400078e00a1 */
[----:B------:R-:W-:Y:S02]  /*6fe0*/  IMAD.MOV.U32 R162, RZ, RZ, R21 ;  /* 0x000000ffffa27224 */ /* 0x000fe400078e0015 */
[----:B-1----:R-:W-:-:S02]  /*6ff0*/  IMAD.MOV.U32 R163, RZ, RZ, R5 ;  /* 0x000000ffffa37224 */ /* 0x002fc400078e0005 */
[----:B------:R-:W-:Y:S02]  /*7000*/  IMAD.MOV.U32 R158, RZ, RZ, R113 ;  /* 0x000000ffff9e7224 */ /* 0x000fe400078e0071 */
[----:B------:R-:W-:Y:S02]  /*7010*/  IMAD.MOV.U32 R159, RZ, RZ, R114 ;  /* 0x000000ffff9f7224 */ /* 0x000fe400078e0072 */
[----:B------:R-:W-:Y:S02]  /*7020*/  IMAD.MOV.U32 R160, RZ, RZ, R170 ;  /* 0x000000ffffa07224 */ /* 0x000fe400078e00aa */
[----:B------:R-:W-:Y:S02]  /*7030*/  IMAD.MOV.U32 R161, RZ, RZ, R107 ;  /* 0x000000ffffa17224 */ /* 0x000fe400078e006b */
[----:B------:R-:W-:-:S04]  /*7040*/  IMAD.WIDE R162, R151, 0x2, R162 ;  /* 0x0000000297a27825 */ /* 0x000fc800078e02a2 */
        /* <DEDUP_REMOVED lines=10> */
[----:B------:R-:W-:Y:S02]  /*70f0*/  IMAD.MOV.U32 R160, RZ, RZ, R117 ;  /* 0x000000ffffa07224 */ /* 0x000fe400078e0075 */
[----:B------:R-:W-:Y:S02]  /*7100*/  IMAD.MOV.U32 R161, RZ, RZ, R118 ;  /* 0x000000ffffa17224 */ /* 0x000fe400078e0076 */
[----:B------:R-:W-:Y:S02]  /*7110*/  IMAD.MOV.U32 R158, RZ, RZ, R214 ;  /* 0x000000ffff9e7224 */ /* 0x000fe400078e00d6 */
[----:B------:R-:W-:-:S02]  /*7120*/  IMAD.MOV.U32 R159, RZ, RZ, R172 ;  /* 0x000000ffff9f7224 */ /* 0x000fc400078e00ac */
        /* <DEDUP_REMOVED lines=138> */
[----:B------:R-:W-:Y:S02]  /*79d0*/  VIADD R150, R150, 0xffffffff ;  /* 0xffffffff96967836 */ /* 0x000fe40000000000 */
        /* <DEDUP_REMOVED lines=11> */
[----:B------:R-:W-:Y:S01]  /*7a90*/  IMAD.MOV.U32 R159, RZ, RZ, R197 ;  /* 0x000000ffff9f7224 */ /* 0x000fe200078e00c5 */
[----:B------:R-:W-:Y:S01]  /*7aa0*/  ISETP.NE.U32.AND P0, PT, R150, RZ, PT ;  /* 0x000000ff9600720c */ /* 0x000fe20003f05070 */
        /* <DEDUP_REMOVED lines=9> */
[----:B--2---:R-:W-:Y:S02]  /*7b40*/  IMAD.MOV.U32 R155, RZ, RZ, R2 ;  /* 0x000000ffff9b7224 */ /* 0x004fe400078e0002 */
[----:B------:R-:W-:Y:S02]  /*7b50*/  IMAD.MOV.U32 R162, RZ, RZ, R196 ;  /* 0x000000ffffa27224 */ /* 0x000fe400078e00c4 */
[----:B------:R-:W-:Y:S02]  /*7b60*/  IMAD.MOV.U32 R163, RZ, RZ, R144 ;  /* 0x000000ffffa37224 */ /* 0x000fe400078e0090 */
[----:B------:R-:W-:Y:S02]  /*7b70*/  IMAD.MOV.U32 R160, RZ, RZ, R198 ;  /* 0x000000ffffa07224 */ /* 0x000fe400078e00c6 */
[----:B------:R-:W-:Y:S02]  /*7b80*/  IMAD.MOV.U32 R161, RZ, RZ, R147 ;  /* 0x000000ffffa17224 */ /* 0x000fe400078e0093 */
[----:B------:R-:W-:-:S02]  /*7b90*/  IMAD.MOV.U32 R158, RZ, RZ, R224 ;  /* 0x000000ffff9e7224 */ /* 0x000fc400078e00e0 */
[----:B------:R-:W-:Y:S01]  /*7ba0*/  IMAD.MOV.U32 R159, RZ, RZ, R199 ;  /* 0x000000ffff9f7224 */ /* 0x000fe200078e00c7 */
[----:B------:R-:W-:Y:S01]  /*7bb0*/  UIADD3 UR24, UR24, -0x40, URZ ;  /* 0xffffffc018187890 */ /* 0x000fe2000fffe03f */
[----:B------:R-:W-:Y:S01]  /*7bc0*/  IMAD.WIDE R154, R151, 0x2, R154 ;  /* 0x00000002979a7825 */ /* 0x000fe200078e029a */
[----:B------:R-:W-:-:S03]  /*7bd0*/  WARPGROUP.DEPBAR.LE gsb0, 0x0 ;  /* 0x00008000000079c5 */ /* 0x000fc60000010000 */
[----:B------:R-:W-:-:S04]  /*7be0*/  IMAD.WIDE R162, R151, 0x2, R162 ;  /* 0x0000000297a27825 */ /* 0x000fc800078e02a2 */
[----:B------:R-:W-:Y:S02]  /*7bf0*/  IMAD.SHL.U32 R229, R229, 0x40, RZ ;  /* 0x00000040e5e57824 */ /* 0x000fe400078e00ff */
[----:B------:R-:W-:-:S04]  /*7c00*/  IMAD.WIDE R160, R151, 0x2, R160 ;  /* 0x0000000297a07825 */ /* 0x000fc800078e02a0 */
[----:B------:R-:W-:-:S04]  /*7c10*/  IMAD.WIDE R158, R151, 0x2, R158 ;  /* 0x00000002979e7825 */ /* 0x000fc800078e029e */
[----:B------:R-:W-:Y:S02]  /*7c20*/  IMAD.MOV.U32 R2, RZ, RZ, R155 ;  /* 0x000000ffff027224 */ /* 0x000fe400078e009b */
[----:B------:R-:W-:-:S04]  /*7c30*/  IMAD.WIDE R90, R151, 0x2, R90 ;  /* 0x00000002975a7825 */ /* 0x000fc800078e025a */
[----:B------:R-:W-:-:S04]  /*7c40*/  IMAD.WIDE R100, R151, 0x2, R100 ;  /* 0x0000000297647825 */ /* 0x000fc800078e0264 */
[----:B------:R-:W-:-:S04]  /*7c50*/  IMAD.WIDE R110, R151, 0x2, R110 ;  /* 0x00000002976e7825 */ /* 0x000fc800078e026e */
[----:B------:R-:W-:-:S04]  /*7c60*/  IMAD.WIDE R124, R151, 0x2, R124 ;  /* 0x00000002977c7825 */ /* 0x000fc800078e027c */
[----:B------:R-:W-:-:S04]  /*7c70*/  IMAD.WIDE R130, R151, 0x2, R130 ;  /* 0x0000000297827825 */ /* 0x000fc800078e0282 */
[----:B------:R-:W-:-:S04]  /*7c80*/  IMAD.WIDE R136, R151, 0x2, R136 ;  /* 0x0000000297887825 */ /* 0x000fc800078e0288 */
[----:B------:R-:W-:-:S04]  /*7c90*/  IMAD.WIDE R142, R151, 0x2, R142 ;  /* 0x00000002978e7825 */ /* 0x000fc800078e028e */
[----:B------:R-:W-:Y:S02]  /*7ca0*/  IMAD.MOV.U32 R196, RZ, RZ, R162 ;  /* 0x000000ffffc47224 */ /* 0x000fe400078e00a2 */
[----:B------:R-:W-:Y:S02]  /*7cb0*/  IMAD.MOV.U32 R144, RZ, RZ, R163 ;  /* 0x000000ffff907224 */ /* 0x000fe400078e00a3 */
[----:B------:R-:W-:-:S04]  /*7cc0*/  IMAD.WIDE R156, R229, 0x2, R156 ;  /* 0x00000002e59c7825 */ /* 0x000fc800078e029c */
[----:B------:R-:W-:Y:S02]  /*7cd0*/  IMAD.MOV.U32 R198, RZ, RZ, R160 ;  /* 0x000000ffffc67224 */ /* 0x000fe400078e00a0 */
[----:B------:R-:W-:Y:S02]  /*7ce0*/  IMAD.MOV.U32 R147, RZ, RZ, R161 ;  /* 0x000000ffff937224 */ /* 0x000fe400078e00a1 */
[----:B------:R-:W-:Y:S02]  /*7cf0*/  IMAD.MOV.U32 R224, RZ, RZ, R158 ;  /* 0x000000ffffe07224 */ /* 0x000fe400078e009e */
[----:B------:R-:W-:Y:S01]  /*7d00*/  IMAD.MOV.U32 R199, RZ, RZ, R159 ;  /* 0x000000ffffc77224 */ /* 0x000fe200078e009f */
[----:B------:R-:W-:Y:S06]  /*7d10*/  @P0 BRA `(.L_x_1) ;  /* 0xffffffd000280947 */ /* 0x000fec000383ffff */
[----:B------:R-:W-:Y:S02]  /*7d20*/  F2FP.BF16.F32.PACK_AB R56, R60, R56 ;  /* 0x000000383c38723e */ /* 0x000fe400000010ff */
[----:B------:R-:W-:Y:S02]  /*7d30*/  F2FP.BF16.F32.PACK_AB R4, R63, R59 ;  /* 0x0000003b3f04723e */ /* 0x000fe400000010ff */
[----:B------:R-:W-:Y:S02]  /*7d40*/  F2FP.BF16.F32.PACK_AB R8, R62, R58 ;  /* 0x0000003a3e08723e */ /* 0x000fe400000010ff */
[----:B------:R-:W-:Y:S02]  /*7d50*/  F2FP.BF16.F32.PACK_AB R12, R61, R57 ;  /* 0x000000393d0c723e */ /* 0x000fe400000010ff */
[----:B------:R-:W-:Y:S02]  /*7d60*/  F2FP.BF16.F32.PACK_AB R16, R31, R27 ;  /* 0x0000001b1f10723e */ /* 0x000fe400000010ff */
[----:B------:R-:W-:-:S02]  /*7d70*/  F2FP.BF16.F32.PACK_AB R20, R30, R26 ;  /* 0x0000001a1e14723e */ /* 0x000fc400000010ff */
        /* <DEDUP_REMOVED lines=25> */
[----:B------:R-:W-:-:S07]  /*7f10*/  F2FP.BF16.F32.PACK_AB R24, R28, R24 ;  /* 0x000000181c18723e */ /* 0x000fce00000010ff */
.L_x_0:
[----:B------:R-:W1:Y:S01]  /*7f20*/  S2R R88, SR_TID.X ;  /* 0x0000000000587919 */ /* 0x000e620000002100 */
[----:B------:R-:W-:Y:S01]  /*7f30*/  ULDC.64 UR8, c[0x0][0x228] ;  /* 0x00008a0000087ab9 */ /* 0x000fe20000000a00 */
[----:B------:R-:W-:Y:S01]  /*7f40*/  ULDC.64 UR6, c[0x0][0x220] ;  /* 0x0000880000067ab9 */ /* 0x000fe20000000a00 */
[----:B0-----:R-:W2:Y:S01]  /*7f50*/  LDL.LU R89, [R1+0x1c] ;  /* 0x00001c0001597983 */ /* 0x001ea20000300800 */
[C---:B-1----:R-:W-:Y:S01]  /*7f60*/  LOP3.LUT R2, R88.reuse, 0x80, RZ, 0xc0, !PT ;  /* 0x0000008058027812 */ /* 0x042fe200078ec0ff */
[C---:B------:R-:W-:Y:S02]  /*7f70*/  IMAD.SHL.U32 R3, R88.reuse, 0x200, RZ ;  /* 0x0000020058037824 */ /* 0x040fe400078e00ff */
[----:B------:R-:W-:Y:S01]  /*7f80*/  IMAD.SHL.U32 R29, R88, 0x20, RZ ;  /* 0x00000020581d7824 */ /* 0x000fe200078e00ff */
[----:B------:R-:W-:Y:S01]  /*7f90*/  R2UR UR4, R2 ;  /* 0x00000000020472ca */ /* 0x000fe200000e0000 */
[C---:B------:R-:W-:Y:S02]  /*7fa0*/  IMAD.SHL.U32 R2, R88.reuse, 0x8, RZ ;  /* 0x0000000858027824 */ /* 0x040fe400078e00ff */
[----:B------:R-:W-:-:S03]  /*7fb0*/  IMAD.SHL.U32 R28, R88, 0x4, RZ ;  /* 0x00000004581c7824 */ /* 0x000fc600078e00ff */
[----:B------:R-:W-:Y:S02]  /*7fc0*/  LOP3.LUT R31, R2, 0x300, RZ, 0xc0, !PT ;  /* 0x00000300021f7812 */ /* 0x000fe400078ec0ff */
[----:B------:R-:W-:Y:S01]  /*7fd0*/  LOP3.LUT R2, R3, 0x3000, RZ, 0xc0, !PT ;  /* 0x0000300003027812 */ /* 0x000fe200078ec0ff */
[----:B------:R-:W-:Y:S01]  /*7fe0*/  IMAD.SHL.U32 R3, R88, 0x800, RZ ;  /* 0x0000080058037824 */ /* 0x000fe200078e00ff */
[----:B------:R-:W-:Y:S02]  /*7ff0*/  LOP3.LUT R28, R31, 0x70, R28, 0xf8, !PT ;  /* 0x000000701f1c7812 */ /* 0x000fe400078ef81c */
[----:B------:R-:W-:Y:S01]  /*8000*/  LOP3.LUT R29, R2, 0x60, R29, 0xf8, !PT ;  /* 0x00000060021d7812 */ /* 0x000fe200078ef81d */
[----:B------:R-:W-:Y:S02]  /*8010*/  IMAD.SHL.U32 R2, R88, 0x10, RZ ;  /* 0x0000001058027824 */ /* 0x000fe400078e00ff */
[----:B------:R-:W3:Y:S01]  /*8020*/  LDL.LU R88, [R1+0x18] ;  /* 0x0000180001587983 */ /* 0x000ee20000300800 */
[----:B------:R-:W-:-:S03]  /*8030*/  LOP3.LUT R3, R3, 0x3000, RZ, 0xc0, !PT ;  /* 0x0000300003037812 */ /* 0x000fc600078ec0ff */
[----:B------:R-:W4:Y:S01]  /*8040*/  LDL.LU R94, [R1+0x14] ;  /* 0x00001400015e7983 */ /* 0x000f220000300800 */
[----:B------:R-:W-:Y:S01]  /*8050*/  LOP3.LUT R2, R3, 0x7f0, R2, 0xf8, !PT ;  /* 0x000007f003027812 */ /* 0x000fe200078ef802 */
[----:B------:R-:W-:Y:S01]  /*8060*/  ULEA UR5, UR4, UR12, 0x4 ;  /* 0x0000000c04057291 */ /* 0x000fe2000f8e203f */
[----:B------:R-:W0:Y:S01]  /*8070*/  LDC R3, c[0x0][0x248] ;  /* 0x00009200ff037b82 */ /* 0x000e220000000800 */
[----:B------:R-:W5:Y:S01]  /*8080*/  LDL.LU R93, [R1+0x10] ;  /* 0x00001000015d7983 */ /* 0x000f620000300800 */
[----:B------:R-:W-:Y:S01]  /*8090*/  USHF.R.U32.HI UR4, URZ, 0x2, UR4 ;  /* 0x000000023f047899 */ /* 0x000fe20008011604 */
[----:B------:R-:W-:Y:S02]  /*80a0*/  LOP3.LUT R40, R29, R28, RZ, 0x3c, !PT ;  /* 0x0000001c1d287212 */ /* 0x000fe400078e3cff */
[----:B------:R-:W5:Y:S03]  /*80b0*/  LDL.LU R92, [R1+0xc] ;  /* 0x00000c00015c7983 */ /* 0x000f660000300800 */
[----:B------:R-:W-:Y:S01]  /*80c0*/  LOP3.LUT R32, R2, UR4, RZ, 0x3c, !PT ;  /* 0x0000000402207c12 */ /* 0x000fe2000f8e3cff */
[----:B------:R-:W5:Y:S01]  /*80d0*/  LDL.LU R91, [R1+0x8] ;  /* 0x00000800015b7983 */ /* 0x000f620000300800 */
[----:B------:R-:W-:-:S02]  /*80e0*/  ULDC UR4, c[0x0][0x244] ;  /* 0x0000910000047ab9 */ /* 0x000fc40000000800 */
[----:B------:R-:W-:Y:S01]  /*80f0*/  LOP3.LUT R36, R32, 0x40, RZ, 0x3c, !PT ;  /* 0x0000004020247812 */ /* 0x000fe200078e3cff */
[----:B------:R-:W5:Y:S01]  /*8100*/  LDL.LU R90, [R1+0xdc] ;  /* 0x0000dc00015a7983 */ /* 0x000f620000300800 */
[----:B------:R-:W-:Y:S06]  /*8110*/  BAR.SYNC.DEFER_BLOCKING 0x0 ;  /* 0x0000000000007b1d */ /* 0x000fec0000010000 */
[----:B------:R-:W-:Y:S04]  /*8120*/  STS.128 [R40+UR5], R24 ;  /* 0x0000001828007988 */ /* 0x000fe80008000c05 */
[----:B------:R-:W-:Y:S04]  /*8130*/  STS.128 [R40+UR5+0x400], R60 ;  /* 0x0004003c28007988 */ /* 0x000fe80008000c05 */
[----:B------:R-:W-:Y:S04]  /*8140*/  STS.128 [R40+UR5+0x80], R20 ;  /* 0x0000801428007988 */ /* 0x000fe80008000c05 */
[----:B------:R-:W-:Y:S01]  /*8150*/  STS.128 [R40+UR5+0x480], R16 ;  /* 0x0004801028007988 */ /* 0x000fe20008000c05 */
[----:B------:R-:W-:Y:S06]  /*8160*/  BAR.SYNC.DEFER_BLOCKING 0x0 ;  /* 0x0000000000007b1d */ /* 0x000fec0000010000 */
[----:B------:R-:W1:Y:S04]  /*8170*/  LDS.128 R20, [R32+UR12] ;  /* 0x0000000c20147984 */ /* 0x000e680008000c00 */
[----:B------:R-:W1:Y:S04]  /*8180*/  LDS.128 R16, [R36+UR12] ;  /* 0x0000000c24107984 */ /* 0x000e680008000c00 */
[----:B------:R-:W-:Y:S04]  /*8190*/  LDS.128 R24, [R32+UR12+0x800] ;  /* 0x0008000c20187984 */ /* 0x000fe80008000c00 */
[----:B------:R-:W-:Y:S01]  /*81a0*/  LDS.128 R28, [R36+UR12+0x800] ;  /* 0x0008000c241c7984 */ /* 0x000fe20008000c00 */
[----:B------:R-:W-:Y:S01]  /*81b0*/  BAR.SYNC.DEFER_BLOCKING 0x0 ;  /* 0x0000000000007b1d */ /* 0x000fe20000010000 */
[C---:B--2---:R-:W-:Y:S01]  /*81c0*/  ISETP.GE.AND P0, PT, R89.reuse, UR8, PT ;  /* 0x0000000859007c0c */ /* 0x044fe2000bf06270 */
[----:B------:R-:W-:-:S04]  /*81d0*/  IMAD R2, R89, UR4, RZ ;  /* 0x0000000459027c24 */ /* 0x000fc8000f8e02ff */
[----:B------:R-:W2:Y:S01]  /*81e0*/  LDL.LU R89, [R1+0x4] ;  /* 0x0000040001597983 */ /* 0x000ea20000300800 */
[C---:B---3--:R-:W-:Y:S01]  /*81f0*/  ISETP.LT.AND P4, PT, R88.reuse, UR9, !P0 ;  /* 0x0000000958007c0c */ /* 0x048fe2000c781270 */
[-C--:B0-----:R-:W-:Y:S02]  /*8200*/  IMAD R37, R88, R3.reuse, RZ ;  /* 0x0000000358257224 */ /* 0x081fe400078e02ff */
[----:B------:R-:W3:Y:S04]  /*8210*/  LDL.LU R88, [R1] ;  /* 0x0000000001587983 */ /* 0x000ee80000300800 */
[----:B------:R-:W-:Y:S04]  /*8220*/  STS.128 [R40+UR5], R56 ;  /* 0x0000003828007988 */ /* 0x000fe80008000c05 */
[----:B------:R-:W-:Y:S04]  /*8230*/  STS.128 [R40+UR5+0x400], R12 ;  /* 0x0004000c28007988 */ /* 0x000fe80008000c05 */
[----:B------:R5:W-:Y:S04]  /*8240*/  STS.128 [R40+UR5+0x80], R8 ;  /* 0x0000800828007988 */ /* 0x000be80008000c05 */
[----:B------:R0:W-:Y:S01]  /*8250*/  STS.128 [R40+UR5+0x480], R4 ;  /* 0x0004800428007988 */ /* 0x0001e20008000c05 */
[C---:B------:R-:W-:Y:S01]  /*8260*/  ISETP.LT.AND P2, PT, R0.reuse, UR9, !P0 ;  /* 0x0000000900007c0c */ /* 0x040fe2000c741270 */
[----:B------:R-:W-:Y:S01]  /*8270*/  IMAD R33, R0, R3, RZ ;  /* 0x0000000300217224 */ /* 0x000fe200078e02ff */
[----:B------:R-:W-:Y:S01]  /*8280*/  BAR.SYNC.DEFER_BLOCKING 0x0 ;  /* 0x0000000000007b1d */ /* 0x000fe20000010000 */
[----:B------:R-:W-:-:S04]  /*8290*/  LEA R0, P1, R2, UR6, 0x1 ;  /* 0x0000000602007c11 */ /* 0x000fc8000f8208ff */
[----:B------:R-:W-:Y:S02]  /*82a0*/  LEA.HI.X.SX32 R2, R2, UR7, 0x1, P1 ;  /* 0x0000000702027c11 */ /* 0x000fe400088f0eff */
[-C--:B------:R-:W-:Y:S02]  /*82b0*/  LEA R38, P3, R37, R0.reuse, 0x1 ;  /* 0x0000000025267211 */ /* 0x080fe400078608ff */
[----:B------:R-:W-:Y:S02]  /*82c0*/  LEA R34, P1, R33, R0, 0x1 ;  /* 0x0000000021227211 */ /* 0x000fe400078208ff */
[-C--:B------:R-:W-:Y:S01]  /*82d0*/  LEA.HI.X.SX32 R39, R37, R2.reuse, 0x1, P3 ;  /* 0x0000000225277211 */ /* 0x080fe200018f0eff */
[CC--:B----4-:R-:W-:Y:S01]  /*82e0*/  IMAD R37, R94.reuse, R3.reuse, RZ ;  /* 0x000000035e257224 */ /* 0x0d0fe200078e02ff */
[----:B------:R-:W-:Y:S02]  /*82f0*/  LEA.HI.X.SX32 R35, R33, R2, 0x1, P1 ;  /* 0x0000000221237211 */ /* 0x000fe400008f0eff */
[----:B------:R-:W-:Y:S01]  /*8300*/  ISETP.LT.AND P1, PT, R94, UR9, !P0 ;  /* 0x000000095e007c0c */ /* 0x000fe2000c721270 */
[-C--:B-----5:R-:W-:Y:S01]  /*8310*/  IMAD R11, R93, R3.reuse, RZ ;  /* 0x000000035d0b7224 */ /* 0x0a0fe200078e02ff */
[----:B------:R-:W-:Y:S01]  /*8320*/  LEA R8, P3, R37, R0, 0x1 ;  /* 0x0000000025087211 */ /* 0x000fe200078608ff */
[----:B0-----:R-:W-:Y:S01]  /*8330*/  IMAD R7, R92, R3, RZ ;  /* 0x000000035c077224 */ /* 0x001fe200078e02ff */
[----:B-1----:R-:W-:-:S02]  /*8340*/  PRMT R12, R20, 0x7632, R12 ;  /* 0x00007632140c7816 */ /* 0x002fc4000000000c */
[----:B------:R-:W-:Y:S01]  /*8350*/  LEA.HI.X.SX32 R9, R37, R2, 0x1, P3 ;  /* 0x0000000225097211 */ /* 0x000fe200018f0eff */
[----:B------:R-:W-:Y:S01]  /*8360*/  IMAD R13, R91, R3, RZ ;  /* 0x000000035b0d7224 */ /* 0x000fe200078e02ff */
[----:B------:R0:W-:Y:S01]  /*8370*/  @P2 STG.E.U16 desc[UR14][R34.64], R20 ;  /* 0x0000001422002986 */ /* 0x0001e2000c10150e */
[----:B------:R-:W-:Y:S02]  /*8380*/  ISETP.LT.AND P2, PT, R93, UR9, !P0 ;  /* 0x000000095d007c0c */ /* 0x000fe4000c741270 */
[-C--:B------:R-:W-:Y:S01]  /*8390*/  LEA R4, P5, R11, R0.reuse, 0x1 ;  /* 0x000000000b047211 */ /* 0x080fe200078a08ff */
[----:B------:R1:W-:Y:S01]  /*83a0*/  @P4 STG.E.U16 desc[UR14][R38.64], R16 ;  /* 0x0000001026004986 */ /* 0x0003e2000c10150e */
[----:B------:R-:W-:Y:S02]  /*83b0*/  ISETP.LT.AND P4, PT, R92, UR9, !P0 ;  /* 0x000000095c007c0c */ /* 0x000fe4000c781270 */
[----:B------:R-:W-:Y:S01]  /*83c0*/  ISETP.LT.AND P3, PT, R91, UR9, !P0 ;  /* 0x000000095b007c0c */ /* 0x000fe2000c761270 */
[----:B------:R2:W-:Y:S01]  /*83d0*/  @P1 STG.E.U16 desc[UR14][R8.64], R12 ;  /* 0x0000000c08001986 */ /* 0x0005e2000c10150e */
[----:B------:R-:W-:-:S02]  /*83e0*/  LEA R6, P1, R7, R0, 0x1 ;  /* 0x0000000007067211 */ /* 0x000fc400078208ff */
[----:B------:R-:W-:Y:S01]  /*83f0*/  LEA.HI.X.SX32 R5, R11, R2, 0x1, P5 ;  /* 0x000000020b057211 */ /* 0x000fe200028f0eff */
[----:B0-----:R-:W4:Y:S01]  /*8400*/  LDL.LU R20, [R1+0xd8] ;  /* 0x0000d80001147983 */ /* 0x001f220000300800 */
[----:B------:R-:W-:Y:S02]  /*8410*/  LEA R10, P5, R13, R0, 0x1 ;  /* 0x000000000d0a7211 */ /* 0x000fe400078a08ff */
[-C--:B------:R-:W-:Y:S01]  /*8420*/  LEA.HI.X.SX32 R7, R7, R2.reuse, 0x1, P1 ;  /* 0x0000000207077211 */ /* 0x080fe200008f0eff */
[----:B------:R-:W5:Y:S01]  /*8430*/  LDL.LU R92, [R1+0xd4] ;  /* 0x0000d400015c7983 */ /* 0x000f620000300800 */
[----:B-1----:R-:W-:Y:S02]  /*8440*/  PRMT R16, R16, 0x7632, R16 ;  /* 0x0000763210107816 */ /* 0x002fe40000000010 */
[----:B------:R-:W-:-:S03]  /*8450*/  LEA.HI.X.SX32 R11, R13, R2, 0x1, P5 ;  /* 0x000000020d0b7211 */ /* 0x000fc600028f0eff */
[----:B------:R-:W-:Y:S04]  /*8460*/  @P2 STG.E.U16 desc[UR14][R4.64], R16 ;  /* 0x0000001004002986 */ /* 0x000fe8000c10150e */
[----:B------:R0:W-:Y:S04]  /*8470*/  @P4 STG.E.U16 desc[UR14][R6.64], R21 ;  /* 0x0000001506004986 */ /* 0x0001e8000c10150e */
[----:B------:R1:W-:Y:S01]  /*8480*/  @P3 STG.E.U16 desc[UR14][R10.64], R17 ;  /* 0x000000110a003986 */ /* 0x0003e2000c10150e */
[C---:B---3--:R-:W-:Y:S01]  /*8490*/  ISETP.LT.AND P3, PT, R88.reuse, UR9, !P0 ;  /* 0x0000000958007c0c */ /* 0x048fe2000c761270 */
[----:B------:R-:W-:-:S02]  /*84a0*/  IMAD R13, R88, R3, RZ ;  /* 0x00000003580d7224 */ /* 0x000fc400078e02ff */
[----:B------:R-:W3:Y:S01]  /*84b0*/  LDL.LU R88, [R1+0xd0] ;  /* 0x0000d00001587983 */ /* 0x000ee20000300800 */
[CC--:B--2---:R-:W-:Y:S01]  /*84c0*/  IMAD R9, R89.reuse, R3.reuse, RZ ;  /* 0x0000000359097224 */ /* 0x0c4fe200078e02ff */
[----:B------:R-:W-:Y:S01]  /*84d0*/  ISETP.LT.AND P2, PT, R89, UR9, !P0 ;  /* 0x0000000959007c0c */ /* 0x000fe2000c741270 */
[C---:B0-----:R-:W-:Y:S01]  /*84e0*/  IMAD R7, R252.reuse, R3, RZ ;  /* 0x00000003fc077224 */ /* 0x041fe200078e02ff */
[----:B-1----:R-:W-:Y:S01]  /*84f0*/  PRMT R11, R21, 0x7632, R11 ;  /* 0x00007632150b7816 */ /* 0x002fe2000000000b */
[----:B------:R-:W2:Y:S01]  /*8500*/  LDL.LU R91, [R1+0xcc] ;  /* 0x0000cc00015b7983 */ /* 0x000ea20000300800 */
[C---:B------:R-:W-:Y:S02]  /*8510*/  LEA R8, P5, R9.reuse, R0, 0x1 ;  /* 0x0000000009087211 */ /* 0x040fe400078a08ff */
[----:B------:R-:W-:Y:S02]  /*8520*/  ISETP.LT.AND P4, PT, R252, UR9, !P0 ;  /* 0x00000009fc007c0c */ /* 0x000fe4000c781270 */
[----:B------:R-:W-:-:S02]  /*8530*/  LEA.HI.X.SX32 R9, R9, R2, 0x1, P5 ;  /* 0x0000000209097211 */ /* 0x000fc400028f0eff */
[----:B------:R-:W-:-:S03]  /*8540*/  LEA R4, P6, R13, R0, 0x1 ;  /* 0x000000000d047211 */ /* 0x000fc600078c08ff */
[----:B------:R0:W-:Y:S01]  /*8550*/  @P2 STG.E.U16 desc[UR14][R8.64], R11 ;  /* 0x0000000b08002986 */ /* 0x0001e2000c10150e */
[----:B------:R-:W-:Y:S02]  /*8560*/  LEA R6, P2, R7, R0, 0x1 ;  /* 0x0000000007067211 */ /* 0x000fe400078408ff */
[----:B------:R-:W-:Y:S02]  /*8570*/  PRMT R14, R17, 0x7632, R14 ;  /* 0x00007632110e7816 */ /* 0x000fe4000000000e */
[-C--:B------:R-:W-:Y:S01]  /*8580*/  LEA.HI.X.SX32 R5, R13, R2.reuse, 0x1, P6 ;  /* 0x000000020d057211 */ /* 0x080fe200030f0eff */
[CC--:B------:R-:W-:Y:S01]  /*8590*/  IMAD R13, R250.reuse, R3.reuse, RZ ;  /* 0x00000003fa0d7224 */ /* 0x0c0fe200078e02ff */
[C---:B------:R-:W-:Y:S01]  /*85a0*/  ISETP.LT.AND P5, PT, R251.reuse, UR9, !P0 ;  /* 0x00000009fb007c0c */ /* 0x040fe2000c7a1270 */
[----:B------:R-:W-:Y:S01]  /*85b0*/  IMAD R251, R251, R3, RZ ;  /* 0x00000003fbfb7224 */ /* 0x000fe200078e02ff */
[----:B------:R-:W-:Y:S01]  /*85c0*/  LEA.HI.X.SX32 R7, R7, R2, 0x1, P2 ;  /* 0x0000000207077211 */ /* 0x000fe200010f0eff */
[----:B------:R1:W-:Y:S01]  /*85d0*/  @P3 STG.E.U16 desc[UR14][R4.64], R14 ;  /* 0x0000000e04003986 */ /* 0x0003e2000c10150e */
[----:B------:R-:W-:-:S02]  /*85e0*/  ISETP.LT.AND P2, PT, R250, UR9, !P0 ;  /* 0x00000009fa007c0c */ /* 0x000fc4000c741270 */
[-C--:B------:R-:W-:Y:S01]  /*85f0*/  LEA R10, P3, R251, R0.reuse, 0x1 ;  /* 0x00000000fb0a7211 */ /* 0x080fe200078608ff */
[----:B------:R-:W-:Y:S01]  /*8600*/  @P4 STG.E.U16 desc[UR14][R6.64], R22 ;  /* 0x0000001606004986 */ /* 0x000fe2000c10150e */
[----:B------:R-:W-:Y:S02]  /*8610*/  LEA R12, P4, R13, R0, 0x1 ;  /* 0x000000000d0c7211 */ /* 0x000fe400078808ff */
[-C--:B0-----:R-:W-:Y:S02]  /*8620*/  LEA.HI.X.SX32 R11, R251, R2.reuse, 0x1, P3 ;  /* 0x00000002fb0b7211 */ /* 0x081fe400018f0eff */
[----:B------:R-:W-:Y:S01]  /*8630*/  PRMT R15, R22, 0x7632, R15 ;  /* 0x00007632160f7816 */ /* 0x000fe2000000000f */
[-C--:B------:R-:W-:Y:S01]  /*8640*/  IMAD R17, R248, R3.reuse, RZ ;  /* 0x00000003f8117224 */ /* 0x080fe200078e02ff */
[----:B------:R-:W-:Y:S01]  /*8650*/  LEA.HI.X.SX32 R13, R13, R2, 0x1, P4 ;  /* 0x000000020d0d7211 */ /* 0x000fe200020f0eff */
[-C--:B------:R-:W-:Y:S01]  /*8660*/  IMAD R21, R246, R3.reuse, RZ ;  /* 0x00000003f6157224 */ /* 0x080fe200078e02ff */
[C---:B------:R-:W-:Y:S01]  /*8670*/  ISETP.LT.AND P4, PT, R249.reuse, UR9, !P0 ;  /* 0x00000009f9007c0c */ /* 0x040fe2000c781270 */
[----:B------:R-:W-:Y:S01]  /*8680*/  IMAD R249, R249, R3, RZ ;  /* 0x00000003f9f97224 */ /* 0x000fe200078e02ff */
[----:B------:R-:W-:Y:S01]  /*8690*/  @P5 STG.E.U16 desc[UR14][R10.64], R18 ;  /* 0x000000120a005986 */ /* 0x000fe2000c10150e */
[----:B------:R-:W-:-:S03]  /*86a0*/  ISETP.LT.AND P5, PT, R248, UR9, !P0 ;  /* 0x00000009f8007c0c */ /* 0x000fc6000c7a1270 */
[----:B------:R0:W-:Y:S01]  /*86b0*/  @P2 STG.E.U16 desc[UR14][R12.64], R15 ;  /* 0x0000000f0c002986 */ /* 0x0001e2000c10150e */
[-C--:B-1----:R-:W-:Y:S02]  /*86c0*/  LEA R14, P2, R249, R0.reuse, 0x1 ;  /* 0x00000000f90e7211 */ /* 0x082fe400078408ff */
[----:B------:R-:W-:Y:S01]  /*86d0*/  LEA R16, P6, R17, R0, 0x1 ;  /* 0x0000000011107211 */ /* 0x000fe200078c08ff */
[----:B------:R-:W1:Y:S01]  /*86e0*/  LDS.128 R4, [R32+UR12] ;  /* 0x0000000c20047984 */ /* 0x000e620008000c00 */
[----:B------:R-:W-:-:S03]  /*86f0*/  ISETP.LT.AND P1, PT, R90, UR9, !P0 ;  /* 0x000000095a007c0c */ /* 0x000fc6000c721270 */
[----:B------:R-:W1:Y:S01]  /*8700*/  LDS.128 R8, [R36+UR12] ;  /* 0x0000000c24087984 */ /* 0x000e620008000c00 */
[----:B0-----:R-:W-:-:S03]  /*8710*/  LEA.HI.X.SX32 R15, R249, R2, 0x1, P2 ;  /* 0x00000002f90f7211 */ /* 0x001fc600010f0eff */
[----:B------:R-:W2:Y:S01]  /*8720*/  LDL.LU R90, [R1+0xc8] ;  /* 0x0000c800015a7983 */ /* 0x000ea20000300800 */
[----:B------:R-:W-:Y:S02]  /*8730*/  PRMT R13, R18, 0x7632, R13 ;  /* 0x00007632120d7816 */ /* 0x000fe4000000000d */
[C---:B------:R-:W-:Y:S01]  /*8740*/  ISETP.LT.AND P2, PT, R247.reuse, UR9, !P0 ;  /* 0x00000009f7007c0c */ /* 0x040fe2000c741270 */
[----:B------:R-:W-:Y:S01]  /*8750*/  IMAD R247, R247, R3, RZ ;  /* 0x00000003f7f77224 */ /* 0x000fe200078e02ff */
[----:B------:R-:W-:Y:S01]  /*8760*/  LEA.HI.X.SX32 R17, R17, R2, 0x1, P6 ;  /* 0x0000000211117211 */ /* 0x000fe200030f0eff */
[----:B------:R0:W-:Y:S01]  /*8770*/  @P4 STG.E.U16 desc[UR14][R14.64], R13 ;  /* 0x0000000d0e004986 */ /* 0x0001e2000c10150e */
[----:B------:R-:W-:Y:S02]  /*8780*/  ISETP.LT.AND P6, PT, R246, UR9, !P0 ;  /* 0x00000009f6007c0c */ /* 0x000fe4000c7c1270 */
[----:B------:R-:W-:Y:S01]  /*8790*/  LEA R12, P4, R247, R0, 0x1 ;  /* 0x00000000f70c7211 */ /* 0x000fe200078808ff */
[----:B------:R-:W-:Y:S01]  /*87a0*/  @P5 STG.E.U16 desc[UR14][R16.64], R23 ;  /* 0x0000001710005986 */ /* 0x000fe2000c10150e */
[----:B----4-:R-:W-:-:S02]  /*87b0*/  ISETP.LT.AND P3, PT, R20, UR9, !P0 ;  /* 0x0000000914007c0c */ /* 0x010fc4000c761270 */
[----:B------:R-:W-:Y:S01]  /*87c0*/  LEA R20, P5, R21, R0, 0x1 ;  /* 0x0000000015147211 */ /* 0x000fe200078a08ff */
[----:B------:R-:W4:Y:S01]  /*87d0*/  LDL.LU R89, [R1+0xc4] ;  /* 0x0000c40001597983 */ /* 0x000f220000300800 */
[-C--:B0-----:R-:W-:Y:S02]  /*87e0*/  LEA.HI.X.SX32 R13, R247, R2.reuse, 0x1, P4 ;  /* 0x00000002f70d7211 */ /* 0x081fe400020f0eff */
[C---:B------:R-:W-:Y:S01]  /*87f0*/  ISETP.LT.AND P4, PT, R245.reuse, UR9, !P0 ;  /* 0x00000009f5007c0c */ /* 0x040fe2000c781270 */
[----:B------:R-:W-:Y:S01]  /*8800*/  IMAD R245, R245, R3, RZ ;  /* 0x00000003f5f57224 */ /* 0x000fe200078e02ff */
[----:B------:R-:W-:Y:S02]  /*8810*/  PRMT R15, R23, 0x7632, R15 ;  /* 0x00007632170f7816 */ /* 0x000fe4000000000f */
[----:B------:R-:W-:Y:S02]  /*8820*/  LEA.HI.X.SX32 R21, R21, R2, 0x1, P5 ;  /* 0x0000000215157211 */ /* 0x000fe400028f0eff */
[C---:B------:R-:W-:Y:S01]  /*8830*/  LEA R14, P5, R245.reuse, R0, 0x1 ;  /* 0x00000000f50e7211 */ /* 0x040fe200078a08ff */
[----:B------:R-:W-:Y:S04]  /*8840*/  @P2 STG.E.U16 desc[UR14][R12.64], R19 ;  /* 0x000000130c002986 */ /* 0x000fe8000c10150e */
[----:B------:R0:W-:Y:S02]  /*8850*/  @P6 STG.E.U16 desc[UR14][R20.64], R15 ;  /* 0x0000000f14006986 */ /* 0x0001e4000c10150e */
[----:B0-----:R-:W-:-:S02]  /*8860*/  LEA.HI.X.SX32 R15, R245, R2, 0x1, P5 ;  /* 0x00000002f50f7211 */ /* 0x001fc400028f0eff */
[----:B---3--:R-:W-:Y:S02]  /*8870*/  ISETP.LT.AND P5, PT, R88, UR9, !P0 ;  /* 0x0000000958007c0c */ /* 0x008fe4000c7a1270 */
[----:B------:R-:W3:Y:S04]  /*8880*/  LDL.LU R88, [R1+0xc0] ;  /* 0x0000c00001587983 */ /* 0x000ee80000300800 */
[----:B------:R-:W3:Y:S01]  /*8890*/  LDL.LU R20, [R1+0xbc] ;  /* 0x0000bc0001147983 */ /* 0x000ee20000300800 */
[----:B------:R-:W-:Y:S01]  /*88a0*/  IMAD R33, R3, 0x40, R33 ;  /* 0x0000004003217824 */ /* 0x000fe200078e0221 */
[----:B------:R-:W-:-:S03]  /*88b0*/  PRMT R13, R19, 0x7632, R13 ;  /* 0x00007632130d7816 */ /* 0x000fc6000000000d */
[----:B------:R-:W-:Y:S01]  /*88c0*/  IMAD R23, R3, 0x4, R33 ;  /* 0x0000000403177824 */ /* 0x000fe200078e0221 */
[----:B------:R-:W-:-:S03]  /*88d0*/  LEA R16, P6, R33, R0, 0x1 ;  /* 0x0000000021107211 */ /* 0x000fc600078c08ff */
[----:B------:R-:W-:Y:S01]  /*88e0*/  IMAD R19, R3, 0x4, R23 ;  /* 0x0000000403137824 */ /* 0x000fe200078e0217 */
[----:B------:R-:W-:Y:S02]  /*88f0*/  LEA.HI.X.SX32 R17, R33, R2, 0x1, P6 ;  /* 0x0000000221117211 */ /* 0x000fe400030f0eff */
[----:B------:R-:W-:Y:S01]  /*8900*/  LEA R12, P6, R23, R0, 0x1 ;  /* 0x00000000170c7211 */ /* 0x000fe200078c08ff */
[----:B------:R0:W-:Y:S01]  /*8910*/  @P4 STG.E.U16 desc[UR14][R14.64], R13 ;  /* 0x0000000d0e004986 */ /* 0x0001e2000c10150e */
[----:B-----5:R-:W-:Y:S01]  /*8920*/  ISETP.LT.AND P2, PT, R92, UR9, !P0 ;  /* 0x000000095c007c0c */ /* 0x020fe2000c741270 */
[----:B------:R-:W-:Y:S02]  /*8930*/  IMAD R21, R3, 0x4, R19 ;  /* 0x0000000403157824 */ /* 0x000fe400078e0213 */
[----:B-1----:R1:W-:Y:S04]  /*8940*/  @P1 STG.E.U16 desc[UR14][R16.64], R4 ;  /* 0x0000000410001986 */ /* 0x0023e8000c10150e */
[----:B------:R-:W5:Y:S01]  /*8950*/  LDS.128 R32, [R32+UR12+0x800] ;  /* 0x0008000c20207984 */ /* 0x000f620008000c00 */
[----:B0-----:R-:W-:-:S02]  /*8960*/  LEA.HI.X.SX32 R13, R23, R2, 0x1, P6 ;  /* 0x00000002170d7211 */ /* 0x001fc400030f0eff */
[----:B------:R-:W-:Y:S01]  /*8970*/  LEA R18, P6, R19, R0, 0x1 ;  /* 0x0000000013127211 */ /* 0x000fe200078c08ff */
[----:B------:R-:W-:Y:S02]  /*8980*/  IMAD R23, R3, 0x4, R21 ;  /* 0x0000000403177824 */ /* 0x000fe400078e0215 */
[----:B------:R0:W-:Y:S01]  /*8990*/  @P3 STG.E.U16 desc[UR14][R12.64], R8 ;  /* 0x000000080c003986 */ /* 0x0001e2000c10150e */
[----:B------:R-:W-:Y:S02]  /*89a0*/  LEA.HI.X.SX32 R19, R19, R2, 0x1, P6 ;  /* 0x0000000213137211 */ /* 0x000fe400030f0eff */
[----:B------:R-:W-:Y:S02]  /*89b0*/  LEA R14, P6, R21, R0, 0x1 ;  /* 0x00000000150e7211 */ /* 0x000fe400078c08ff */
[----:B--2---:R-:W-:Y:S02]  /*89c0*/  ISETP.LT.AND P4, PT, R91, UR9, !P0 ;  /* 0x000000095b007c0c */ /* 0x004fe4000c781270 */
[----:B-1----:R-:W-:Y:S01]  /*89d0*/  PRMT R17, R8, 0x7632, R17 ;  /* 0x0000763208117816 */ /* 0x002fe20000000011 */
[----:B------:R-:W2:Y:S01]  /*89e0*/  LDL.LU R91, [R1+0xb8] ;  /* 0x0000b800015b7983 */ /* 0x000ea20000300800 */
[----:B0-----:R-:W-:-:S02]  /*89f0*/  PRMT R13, R4, 0x7632, R13 ;  /* 0x00007632040d7816 */ /* 0x001fc4000000000d */
[----:B------:R-:W-:Y:S01]  /*8a00*/  LEA.HI.X.SX32 R15, R21, R2, 0x1, P6 ;  /* 0x00000002150f7211 */ /* 0x000fe200030f0eff */
[----:B------:R-:W-:Y:S02]  /*8a10*/  IMAD R21, R3, 0x4, R23 ;  /* 0x0000000403157824 */ /* 0x000fe400078e0217 */
[----:B------:R0:W-:Y:S01]  /*8a20*/  @P2 STG.E.U16 desc[UR14][R18.64], R13 ;  /* 0x0000000d12002986 */ /* 0x0001e2000c10150e */
[-C--:B------:R-:W-:Y:S02]  /*8a30*/  LEA R16, P2, R23, R0.reuse, 0x1 ;  /* 0x0000000017107211 */ /* 0x080fe400078408ff */
[----:B------:R-:W-:Y:S02]  /*8a40*/  ISETP.LT.AND P1, PT, R90, UR9, !P0 ;  /* 0x000000095a007c0c */ /* 0x000fe4000c721270 */
[----:B------:R-:W5:Y:S01]  /*8a50*/  LDL.LU R90, [R1+0xb4] ;  /* 0x0000b400015a7983 */ /* 0x000f620000300800 */
[----:B------:R-:W-:-:S03]  /*8a60*/  LEA R12, P6, R21, R0, 0x1 ;  /* 0x00000000150c7211 */ /* 0x000fc600078c08ff */
[----:B------:R1:W-:Y:S01]  /*8a70*/  @P5 STG.E.U16 desc[UR14][R14.64], R17 ;  /* 0x000000110e005986 */ /* 0x0003e2000c10150e */
[-C--:B0-----:R-:W-:Y:S02]  /*8a80*/  LEA.HI.X.SX32 R13, R21, R2.reuse, 0x1, P6 ;  /* 0x00000002150d7211 */ /* 0x081fe400030f0eff */
[----:B----4-:R-:W-:Y:S02]  /*8a90*/  ISETP.LT.AND P3, PT, R89, UR9, !P0 ;  /* 0x0000000959007c0c */ /* 0x010fe4000c761270 */
[----:B------:R-:W4:Y:S01]  /*8aa0*/  LDL.LU R89, [R1+0xb0] ;  /* 0x0000b00001597983 */ /* 0x000f220000300800 */
[----:B-1----:R-:W-:Y:S01]  /*8ab0*/  LEA.HI.X.SX32 R17, R23, R2, 0x1, P2 ;  /* 0x0000000217117211 */ /* 0x002fe200010f0eff */
[----:B------:R-:W-:Y:S02]  /*8ac0*/  IMAD R23, R3, 0x4, R21 ;  /* 0x0000000403177824 */ /* 0x000fe400078e0215 */
[----:B------:R-:W4:Y:S03]  /*8ad0*/  LDL.LU R22, [R1+0xac] ;  /* 0x0000ac0001167983 */ /* 0x000f260000300800 */
[C---:B------:R-:W-:Y:S01]  /*8ae0*/  LEA R18, P6, R23.reuse, R0, 0x1 ;  /* 0x0000000017127211 */ /* 0x040fe200078c08ff */
[----:B------:R0:W-:Y:S03]  /*8af0*/  @P4 STG.E.U16 desc[UR14][R16.64], R5 ;  /* 0x0000000510004986 */ /* 0x0001e6000c10150e */
[----:B------:R-:W-:Y:S01]  /*8b00*/  LEA.HI.X.SX32 R19, R23, R2, 0x1, P6 ;  /* 0x0000000217137211 */ /* 0x000fe200030f0eff */
[----:B------:R-:W-:Y:S01]  /*8b10*/  @P1 STG.E.U16 desc[UR14][R12.64], R9 ;  /* 0x000000090c001986 */ /* 0x000fe2000c10150e */
[----:B------:R-:W-:Y:S01]  /*8b20*/  IMAD R15, R3, 0x4, R23 ;  /* 0x00000004030f7824 */ /* 0x000fe200078e0217 */
[----:B0-----:R-:W-:-:S05]  /*8b30*/  PRMT R17, R5, 0x7632, R17 ;  /* 0x0000763205117816 */ /* 0x001fca0000000011 */
[----:B------:R0:W-:Y:S01]  /*8b40*/  @P3 STG.E.U16 desc[UR14][R18.64], R17 ;  /* 0x0000001112003986 */ /* 0x0001e2000c10150e */
[----:B---3--:R-:W-:-:S03]  /*8b50*/  ISETP.LT.AND P5, PT, R88, UR9, !P0 ;  /* 0x0000000958007c0c */ /* 0x008fc6000c7a1270 */
[----:B------:R-:W3:Y:S01]  /*8b60*/  LDL.LU R88, [R1+0xa8] ;  /* 0x0000a80001587983 */ /* 0x000ee20000300800 */
[----:B------:R-:W-:-:S03]  /*8b70*/  ISETP.LT.AND P2, PT, R20, UR9, !P0 ;  /* 0x0000000914007c0c */ /* 0x000fc6000c741270 */
[----:B------:R-:W3:Y:S04]  /*8b80*/  LDL.LU R20, [R1+0xa4] ;  /* 0x0000a40001147983 */ /* 0x000ee80000300800 */
[----:B------:R-:W3:Y:S04]  /*8b90*/  LDL.LU R23, [R1+0xa0] ;  /* 0x0000a00001177983 */ /* 0x000ee80000300800 */
[----:B0-----:R-:W3:Y:S01]  /*8ba0*/  LDL.LU R18, [R1+0x9c] ;  /* 0x00009c0001127983 */ /* 0x001ee20000300800 */
[----:B------:R-:W-:Y:S01]  /*8bb0*/  LEA R14, P6, R15, R0, 0x1 ;  /* 0x000000000f0e7211 */ /* 0x000fe200078c08ff */
[----:B------:R-:W-:Y:S01]  /*8bc0*/  IMAD R21, R3, 0x4, R15 ;  /* 0x0000000403157824 */ /* 0x000fe200078e020f */
[----:B------:R-:W-:-:S02]  /*8bd0*/  PRMT R16, R9, 0x7632, R16 ;  /* 0x0000763209107816 */ /* 0x000fc40000000010 */
[----:B------:R-:W-:Y:S01]  /*8be0*/  LEA.HI.X.SX32 R15, R15, R2, 0x1, P6 ;  /* 0x000000020f0f7211 */ /* 0x000fe200030f0eff */
[----:B------:R-:W-:Y:S01]  /*8bf0*/  IMAD R9, R3, 0x4, R21 ;  /* 0x0000000403097824 */ /* 0x000fe200078e0215 */
[----:B------:R-:W-:-:S03]  /*8c00*/  LEA R4, P6, R21, R0, 0x1 ;  /* 0x0000000015047211 */ /* 0x000fc600078c08ff */
[----:B------:R-:W-:Y:S01]  /*8c10*/  IMAD R13, R3, 0x4, R9 ;  /* 0x00000004030d7824 */ /* 0x000fe200078e0209 */
[----:B------:R-:W-:Y:S02]  /*8c20*/  LEA.HI.X.SX32 R5, R21, R2, 0x1, P6 ;  /* 0x0000000215057211 */ /* 0x000fe400030f0eff */
[----:B------:R-:W-:Y:S01]  /*8c30*/  LEA R8, P6, R9, R0, 0x1 ;  /* 0x0000000009087211 */ /* 0x000fe200078c08ff */
[----:B------:R-:W-:Y:S01]  /*8c40*/  IMAD R17, R3, 0x4, R13 ;  /* 0x0000000403117824 */ /* 0x000fe200078e020d */
[----:B------:R0:W-:Y:S02]  /*8c50*/  @P5 STG.E.U16 desc[UR14][R14.64], R16 ;  /* 0x000000100e005986 */ /* 0x0001e4000c10150e */
[----:B------:R-:W-:Y:S02]  /*8c60*/  LEA.HI.X.SX32 R9, R9, R2, 0x1, P6 ;  /* 0x0000000209097211 */ /* 0x000fe400030f0eff */
[----:B------:R-:W-:Y:S02]  /*8c70*/  LEA R12, P6, R13, R0, 0x1 ;  /* 0x000000000d0c7211 */ /* 0x000fe400078c08ff */
[----:B--2---:R-:W-:Y:S01]  /*8c80*/  ISETP.LT.AND P4, PT, R91, UR9, !P0 ;  /* 0x000000095b007c0c */ /* 0x004fe2000c781270 */
[----:B------:R1:W-:Y:S01]  /*8c90*/  @P2 STG.E.U16 desc[UR14][R4.64], R6 ;  /* 0x0000000604002986 */ /* 0x0003e2000c10150e */
[----:B------:R-:W-:Y:S01]  /*8ca0*/  LEA.HI.X.SX32 R13, R13, R2, 0x1, P6 ;  /* 0x000000020d0d7211 */ /* 0x000fe200030f0eff */
[----:B------:R-:W-:Y:S01]  /*8cb0*/  IMAD R19, R3, 0x4, R17 ;  /* 0x0000000403137824 */ /* 0x000fe200078e0211 */
[----:B0-----:R-:W-:-:S02]  /*8cc0*/  LEA R14, P6, R17, R0, 0x1 ;  /* 0x00000000110e7211 */ /* 0x001fc400078c08ff */
[----:B-----5:R-:W-:Y:S02]  /*8cd0*/  ISETP.LT.AND P1, PT, R90, UR9, !P0 ;  /* 0x000000095a007c0c */ /* 0x020fe4000c721270 */
[----:B-1----:R-:W-:-:S05]  /*8ce0*/  PRMT R5, R6, 0x7632, R5 ;  /* 0x0000763206057816 */ /* 0x002fca0000000005 */
[----:B------:R0:W-:Y:S01]  /*8cf0*/  @P4 STG.E.U16 desc[UR14][R8.64], R10 ;  /* 0x0000000a08004986 */ /* 0x0001e2000c10150e */
[----:B------:R-:W-:Y:S02]  /*8d00*/  LEA.HI.X.SX32 R15, R17, R2, 0x1, P6 ;  /* 0x00000002110f7211 */ /* 0x000fe400030f0eff */
[----:B----4-:R-:W-:Y:S02]  /*8d10*/  ISETP.LT.AND P3, PT, R89, UR9, !P0 ;  /* 0x0000000959007c0c */ /* 0x010fe4000c761270 */
[----:B------:R-:W-:Y:S02]  /*8d20*/  ISETP.LT.AND P5, PT, R22, UR9, !P0 ;  /* 0x0000000916007c0c */ /* 0x000fe4000c7a1270 */
[----:B------:R-:W2:Y:S01]  /*8d30*/  LDL.LU R22, [R1+0x98] ;  /* 0x0000980001167983 */ /* 0x000ea20000300800 */
[----:B0-----:R-:W-:-:S03]  /*8d40*/  PRMT R9, R10, 0x7632, R9 ;  /* 0x000076320a097816 */ /* 0x001fc60000000009 */
[----:B------:R0:W-:Y:S01]  /*8d50*/  @P1 STG.E.U16 desc[UR14][R12.64], R5 ;  /* 0x000000050c001986 */ /* 0x0001e2000c10150e */
[----:B------:R-:W-:-:S03]  /*8d60*/  LEA R4, P1, R19, R0, 0x1 ;  /* 0x0000000013047211 */ /* 0x000fc600078208ff */
[----:B------:R-:W4:Y:S04]  /*8d70*/  LDL.LU R21, [R1+0x94] ;  /* 0x0000940001157983 */ /* 0x000f280000300800 */
[----:B------:R1:W-:Y:S01]  /*8d80*/  @P3 STG.E.U16 desc[UR14][R14.64], R9 ;  /* 0x000000090e003986 */ /* 0x0003e2000c10150e */
[----:B0-----:R-:W-:Y:S02]  /*8d90*/  LEA.HI.X.SX32 R5, R19, R2, 0x1, P1 ;  /* 0x0000000213057211 */ /* 0x001fe400008f0eff */
[----:B---3--:R-:W-:Y:S02]  /*8da0*/  ISETP.LT.AND P2, PT, R88, UR9, !P0 ;  /* 0x0000000958007c0c */ /* 0x008fe4000c741270 */
[----:B------:R-:W-:Y:S02]  /*8db0*/  ISETP.LT.AND P4, PT, R20, UR9, !P0 ;  /* 0x0000000914007c0c */ /* 0x000fe4000c781270 */
[----:B------:R-:W3:Y:S01]  /*8dc0*/  LDL.LU R20, [R1+0x90] ;  /* 0x0000900001147983 */ /* 0x000ee20000300800 */
[----:B------:R-:W-:-:S03]  /*8dd0*/  ISETP.LT.AND P3, PT, R23, UR9, !P0 ;  /* 0x0000000917007c0c */ /* 0x000fc6000c761270 */
[----:B------:R-:W5:Y:S01]  /*8de0*/  LDL.LU R88, [R1+0x8c] ;  /* 0x00008c0001587983 */ /* 0x000f620000300800 */
[----:B------:R-:W-:-:S03]  /*8df0*/  ISETP.LT.AND P1, PT, R18, UR9, !P0 ;  /* 0x0000000912007c0c */ /* 0x000fc6000c721270 */
[----:B------:R-:W5:Y:S04]  /*8e00*/  LDL.LU R23, [R1+0x88] ;  /* 0x0000880001177983 */ /* 0x000f680000300800 */
[----:B------:R-:W5:Y:S01]  /*8e10*/  LDL.LU R18, [R1+0x84] ;  /* 0x0000840001127983 */ /* 0x000f620000300800 */
[----:B------:R-:W-:-:S04]  /*8e20*/  IMAD R17, R3, 0x4, R19 ;  /* 0x0000000403117824 */ /* 0x000fc800078e0213 */
[----:B------:R-:W-:Y:S01]  /*8e30*/  IMAD R19, R3, 0x4, R17 ;  /* 0x0000000403137824 */ /* 0x000fe200078e0211 */
[----:B------:R-:W-:-:S03]  /*8e40*/  LEA R8, P6, R17, R0, 0x1 ;  /* 0x0000000011087211 */ /* 0x000fc600078c08ff */
[----:B-1----:R-:W-:Y:S01]  /*8e50*/  IMAD R15, R3, 0x4, R19 ;  /* 0x00000004030f7824 */ /* 0x002fe200078e0213 */
[----:B------:R-:W-:Y:S02]  /*8e60*/  LEA.HI.X.SX32 R9, R17, R2, 0x1, P6 ;  /* 0x0000000211097211 */ /* 0x000fe400030f0eff */
[----:B------:R-:W-:Y:S01]  /*8e70*/  LEA R12, P6, R19, R0, 0x1 ;  /* 0x00000000130c7211 */ /* 0x000fe200078c08ff */
[----:B------:R-:W-:-:S03]  /*8e80*/  IMAD R17, R3, 0x4, R15 ;  /* 0x0000000403117824 */ /* 0x000fc600078e020f */
[----:B------:R-:W-:Y:S02]  /*8e90*/  LEA.HI.X.SX32 R13, R19, R2, 0x1, P6 ;  /* 0x00000002130d7211 */ /* 0x000fe400030f0eff */
[C---:B------:R-:W-:Y:S01]  /*8ea0*/  LEA R14, P6, R15.reuse, R0, 0x1 ;  /* 0x000000000f0e7211 */ /* 0x040fe200078c08ff */
[----:B------:R0:W-:Y:S03]  /*8eb0*/  @P5 STG.E.U16 desc[UR14][R4.64], R7 ;  /* 0x0000000704005986 */ /* 0x0001e6000c10150e */
[----:B------:R-:W-:Y:S01]  /*8ec0*/  LEA.HI.X.SX32 R15, R15, R2, 0x1, P6 ;  /* 0x000000020f0f7211 */ /* 0x000fe200030f0eff */
[----:B------:R1:W-:Y:S01]  /*8ed0*/  @P2 STG.E.U16 desc[UR14][R8.64], R11 ;  /* 0x0000000b08002986 */ /* 0x0003e2000c10150e */
[----:B0-----:R-:W-:Y:S01]  /*8ee0*/  PRMT R5, R7, 0x7632, R5 ;  /* 0x0000763207057816 */ /* 0x001fe20000000005 */
[----:B------:R-:W-:Y:S01]  /*8ef0*/  IMAD R7, R3, 0x4, R17 ;  /* 0x0000000403077824 */ /* 0x000fe200078e0211 */
[----:B------:R-:W-:-:S03]  /*8f00*/  LEA R4, P6, R17, R0, 0x1 ;  /* 0x0000000011047211 */ /* 0x000fc600078c08ff */
[----:B------:R0:W-:Y:S01]  /*8f10*/  @P4 STG.E.U16 desc[UR14][R12.64], R5 ;  /* 0x000000050c004986 */ /* 0x0001e2000c10150e */
[----:B------:R-:W-:Y:S01]  /*8f20*/  PRMT R10, R11, 0x7632, R10 ;  /* 0x000076320b0a7816 */ /* 0x000fe2000000000a */
[----:B-1----:R-:W-:Y:S01]  /*8f30*/  IMAD R9, R3, 0x4, R7 ;  /* 0x0000000403097824 */ /* 0x002fe200078e0207 */
[----:B0-----:R-:W-:Y:S02]  /*8f40*/  LEA.HI.X.SX32 R5, R17, R2, 0x1, P6 ;  /* 0x0000000211057211 */ /* 0x001fe400030f0eff */
[C---:B------:R-:W-:Y:S02]  /*8f50*/  LEA R6, P6, R7.reuse, R0, 0x1 ;  /* 0x0000000007067211 */ /* 0x040fe400078c08ff */
[----:B--2---:R-:W-:Y:S02]  /*8f60*/  ISETP.LT.AND P5, PT, R22, UR9, !P0 ;  /* 0x0000000916007c0c */ /* 0x004fe4000c7a1270 */
[----:B------:R-:W-:Y:S01]  /*8f70*/  LEA.HI.X.SX32 R7, R7, R2, 0x1, P6 ;  /* 0x0000000207077211 */ /* 0x000fe200030f0eff */
[----:B------:R-:W2:Y:S04]  /*8f80*/  LDL.LU R22, [R1+0x80] ;  /* 0x0000800001167983 */ /* 0x000ea80000300800 */
[----:B------:R-:W-:Y:S01]  /*8f90*/  @P3 STG.E.U16 desc[UR14][R14.64], R10 ;  /* 0x0000000a0e003986 */ /* 0x000fe2000c10150e */
[----:B----4-:R-:W-:-:S03]  /*8fa0*/  ISETP.LT.AND P2, PT, R21, UR9, !P0 ;  /* 0x0000000915007c0c */ /* 0x010fc6000c741270 */
[----:B------:R-:W4:Y:S04]  /*8fb0*/  LDL.LU R21, [R1+0x7c] ;  /* 0x00007c0001157983 */ /* 0x000f280000300800 */
[----:B------:R0:W-:Y:S04]  /*8fc0*/  @P1 STG.E.U16 desc[UR14][R4.64], R24 ;  /* 0x0000001804001986 */ /* 0x0001e8000c10150e */
[----:B------:R1:W-:Y:S01]  /*8fd0*/  @P5 STG.E.U16 desc[UR14][R6.64], R28 ;  /* 0x0000001c06005986 */ /* 0x0003e2000c10150e */
[----:B---3--:R-:W-:-:S03]  /*8fe0*/  ISETP.LT.AND P4, PT, R20, UR9, !P0 ;  /* 0x0000000914007c0c */ /* 0x008fc6000c781270 */
[----:B------:R-:W3:Y:S04]  /*8ff0*/  LDL.LU R20, [R1+0x78] ;  /* 0x0000780001147983 */ /* 0x000ee80000300800 */
[----:B------:R-:W3:Y:S01]  /*9000*/  LDL.LU R19, [R1+0x74] ;  /* 0x0000740001137983 */ /* 0x000ee20000300800 */
[----:B-----5:R-:W-:-:S03]  /*9010*/  ISETP.LT.AND P5, PT, R18, UR9, !P0 ;  /* 0x0000000912007c0c */ /* 0x020fc6000c7a1270 */
[----:B------:R-:W5:Y:S01]  /*9020*/  LDL.LU R18, [R1+0x70] ;  /* 0x0000700001127983 */ /* 0x000f620000300800 */
[----:B------:R-:W-:Y:S01]  /*9030*/  LEA R8, P6, R9, R0, 0x1 ;  /* 0x0000000009087211 */ /* 0x000fe200078c08ff */
[----:B------:R-:W-:Y:S01]  /*9040*/  IMAD R11, R3, 0x4, R9 ;  /* 0x00000004030b7824 */ /* 0x000fe200078e0209 */
[----:B0-----:R-:W-:Y:S01]  /*9050*/  PRMT R5, R24, 0x7632, R5 ;  /* 0x0000763218057816 */ /* 0x001fe20000000005 */
[----:B------:R-:W3:Y:S01]  /*9060*/  LDL.LU R12, [R1+0x6c] ;  /* 0x00006c00010c7983 */ /* 0x000ee20000300800 */
[----:B------:R-:W-:Y:S01]  /*9070*/  LEA.HI.X.SX32 R9, R9, R2, 0x1, P6 ;  /* 0x0000000209097211 */ /* 0x000fe200030f0eff */
[----:B------:R-:W-:Y:S01]  /*9080*/  IMAD R13, R3, 0x4, R11 ;  /* 0x00000004030d7824 */ /* 0x000fe200078e020b */
[----:B------:R-:W-:Y:S01]  /*9090*/  LEA R10, P6, R11, R0, 0x1 ;  /* 0x000000000b0a7211 */ /* 0x000fe200078c08ff */
[----:B------:R-:W3:Y:S01]  /*90a0*/  LDL.LU R17, [R1+0x68] ;  /* 0x0000680001117983 */ /* 0x000ee20000300800 */
[----:B------:R-:W-:Y:S01]  /*90b0*/  ISETP.LT.AND P3, PT, R88, UR9, !P0 ;  /* 0x0000000958007c0c */ /* 0x000fe2000c761270 */
[----:B------:R-:W-:-:S02]  /*90c0*/  IMAD R15, R3, 0x4, R13 ;  /* 0x00000004030f7824 */ /* 0x000fc400078e020d */
[----:B------:R0:W-:Y:S01]  /*90d0*/  @P2 STG.E.U16 desc[UR14][R8.64], R5 ;  /* 0x0000000508002986 */ /* 0x0001e2000c10150e */
[----:B------:R-:W-:Y:S02]  /*90e0*/  LEA R4, P2, R13, R0, 0x1 ;  /* 0x000000000d047211 */ /* 0x000fe400078408ff */
[----:B-1----:R-:W-:Y:S01]  /*90f0*/  PRMT R7, R28, 0x7632, R7 ;  /* 0x000076321c077816 */ /* 0x002fe20000000007 */
[----:B------:R-:W3:Y:S01]  /*9100*/  LDL.LU R14, [R1+0x64] ;  /* 0x00006400010e7983 */ /* 0x000ee20000300800 */
[----:B------:R-:W-:Y:S02]  /*9110*/  LEA.HI.X.SX32 R11, R11, R2, 0x1, P6 ;  /* 0x000000020b0b7211 */ /* 0x000fe400030f0eff */
[----:B------:R-:W-:Y:S02]  /*9120*/  ISETP.LT.AND P1, PT, R23, UR9, !P0 ;  /* 0x0000000917007c0c */ /* 0x000fe4000c721270 */
[----:B------:R-:W-:Y:S02]  /*9130*/  LEA R6, P6, R15, R0, 0x1 ;  /* 0x000000000f067211 */ /* 0x000fe400078c08ff */
[-C--:B0-----:R-:W-:Y:S01]  /*9140*/  LEA.HI.X.SX32 R5, R13, R2.reuse, 0x1, P2 ;  /* 0x000000020d057211 */ /* 0x081fe200010f0eff */
[----:B------:R-:W-:Y:S01]  /*9150*/  IMAD R13, R3, 0x4, R15 ;  /* 0x00000004030d7824 */ /* 0x000fe200078e020f */
[----:B------:R0:W-:Y:S04]  /*9160*/  @P4 STG.E.U16 desc[UR14][R10.64], R7 ;  /* 0x000000070a004986 */ /* 0x0001e8000c10150e */
[----:B------:R1:W-:Y:S01]  /*9170*/  @P3 STG.E.U16 desc[UR14][R4.64], R25 ;  /* 0x0000001904003986 */ /* 0x0003e2000c10150e */
[----:B0-----:R-:W-:-:S02]  /*9180*/  LEA.HI.X.SX32 R7, R15, R2, 0x1, P6 ;  /* 0x000000020f077211 */ /* 0x001fc400030f0eff */
[----:B------:R-:W-:Y:S02]  /*9190*/  LEA R8, P6, R13, R0, 0x1 ;  /* 0x000000000d087211 */ /* 0x000fe400078c08ff */
[----:B-1----:R-:W-:Y:S02]  /*91a0*/  PRMT R5, R25, 0x7632, R5 ;  /* 0x0000763219057816 */ /* 0x002fe40000000005 */
[----:B------:R-:W-:Y:S01]  /*91b0*/  LEA.HI.X.SX32 R9, R13, R2, 0x1, P6 ;  /* 0x000000020d097211 */ /* 0x000fe200030f0eff */
[----:B------:R-:W-:Y:S04]  /*91c0*/  @P1 STG.E.U16 desc[UR14][R6.64], R29 ;  /* 0x0000001d06001986 */ /* 0x000fe8000c10150e */
[----:B------:R0:W-:Y:S01]  /*91d0*/  @P5 STG.E.U16 desc[UR14][R8.64], R5 ;  /* 0x0000000508005986 */ /* 0x0001e2000c10150e */
[----:B-----5:R-:W-:-:S03]  /*91e0*/  ISETP.LT.AND P5, PT, R18, UR9, !P0 ;  /* 0x0000000912007c0c */ /* 0x020fc6000c7a1270 */
[----:B------:R-:W5:Y:S01]  /*91f0*/  LDL.LU R18, [R1+0x60] ;  /* 0x0000600001127983 */ /* 0x000f620000300800 */
[----:B------:R-:W-:Y:S01]  /*9200*/  IMAD R11, R3, 0x4, R13 ;  /* 0x00000004030b7824 */ /* 0x000fe200078e020d */
[----:B--2---:R-:W-:-:S03]  /*9210*/  ISETP.LT.AND P4, PT, R22, UR9, !P0 ;  /* 0x0000000916007c0c */ /* 0x004fc6000c781270 */
[----:B------:R-:W-:Y:S01]  /*9220*/  IMAD R13, R3, 0x4, R11 ;  /* 0x00000004030d7824 */ /* 0x000fe200078e020b */
[----:B------:R-:W-:Y:S02]  /*9230*/  LEA R10, P6, R11, R0, 0x1 ;  /* 0x000000000b0a7211 */ /* 0x000fe400078c08ff */
[----:B0-----:R-:W-:Y:S02]  /*9240*/  PRMT R9, R29, 0x7632, R9 ;  /* 0x000076321d097816 */ /* 0x001fe40000000009 */
[----:B------:R-:W-:Y:S01]  /*9250*/  LEA.HI.X.SX32 R11, R11, R2, 0x1, P6 ;  /* 0x000000020b0b7211 */ /* 0x000fe200030f0eff */
[----:B------:R-:W-:Y:S01]  /*9260*/  IMAD R7, R3, 0x4, R13 ;  /* 0x0000000403077824 */ /* 0x000fe200078e020d */
[----:B------:R-:W-:Y:S02]  /*9270*/  LEA R4, P6, R13, R0, 0x1 ;  /* 0x000000000d047211 */ /* 0x000fe400078c08ff */
[----:B----4-:R-:W-:Y:S01]  /*9280*/  ISETP.LT.AND P2, PT, R21, UR9, !P0 ;  /* 0x0000000915007c0c */ /* 0x010fe2000c741270 */
[----:B------:R0:W-:Y:S01]  /*9290*/  @P4 STG.E.U16 desc[UR14][R10.64], R9 ;  /* 0x000000090a004986 */ /* 0x0001e2000c10150e */
[----:B------:R-:W-:Y:S01]  /*92a0*/  LEA.HI.X.SX32 R5, R13, R2, 0x1, P6 ;  /* 0x000000020d057211 */ /* 0x000fe200030f0eff */
[----:B------:R-:W-:Y:S01]  /*92b0*/  IMAD R15, R3, 0x4, R7 ;  /* 0x00000004030f7824 */ /* 0x000fe200078e0207 */
[----:B---3--:R-:W-:Y:S01]  /*92c0*/  ISETP.LT.AND P4, PT, R12, UR9, !P0 ;  /* 0x000000090c007c0c */ /* 0x008fe2000c781270 */
[----:B------:R-:W2:Y:S01]  /*92d0*/  LDL.LU R21, [R1+0x5c] ;  /* 0x00005c0001157983 */ /* 0x000ea20000300800 */
[----:B------:R-:W-:-:S02]  /*92e0*/  ISETP.LT.AND P3, PT, R20, UR9, !P0 ;  /* 0x0000000914007c0c */ /* 0x000fc4000c761270 */
[----:B------:R-:W-:Y:S01]  /*92f0*/  LEA R12, P6, R7, R0, 0x1 ;  /* 0x00000000070c7211 */ /* 0x000fe200078c08ff */
[----:B------:R-:W3:Y:S01]  /*9300*/  LDL.LU R23, [R1+0x58] ;  /* 0x0000580001177983 */ /* 0x000ee20000300800 */
[----:B------:R-:W-:Y:S02]  /*9310*/  ISETP.LT.AND P1, PT, R19, UR9, !P0 ;  /* 0x0000000913007c0c */ /* 0x000fe4000c721270 */
[----:B------:R-:W-:Y:S01]  /*9320*/  LEA.HI.X.SX32 R13, R7, R2, 0x1, P6 ;  /* 0x00000002070d7211 */ /* 0x000fe200030f0eff */
[----:B------:R-:W-:Y:S01]  /*9330*/  IMAD R7, R3, 0x4, R15 ;  /* 0x0000000403077824 */ /* 0x000fe200078e020f */
[C---:B------:R-:W-:Y:S02]  /*9340*/  LEA R8, P6, R15.reuse, R0, 0x1 ;  /* 0x000000000f087211 */ /* 0x040fe400078c08ff */
[----:B0-----:R-:W-:Y:S01]  /*9350*/  PRMT R11, R26, 0x7632, R11 ;  /* 0x000076321a0b7816 */ /* 0x001fe2000000000b */
[----:B------:R-:W-:Y:S01]  /*9360*/  @P2 STG.E.U16 desc[UR14][R4.64], R26 ;  /* 0x0000001a04002986 */ /* 0x000fe2000c10150e */
[----:B------:R-:W-:Y:S01]  /*9370*/  LEA.HI.X.SX32 R9, R15, R2, 0x1, P6 ;  /* 0x000000020f097211 */ /* 0x000fe200030f0eff */
[----:B------:R-:W-:-:S02]  /*9380*/  IMAD R15, R3, 0x4, R7 ;  /* 0x00000004030f7824 */ /* 0x000fc400078e0207 */
[----:B------:R0:W-:Y:S01]  /*9390*/  @P3 STG.E.U16 desc[UR14][R12.64], R30 ;  /* 0x0000001e0c003986 */ /* 0x0001e2000c10150e */
[----:B------:R-:W-:-:S03]  /*93a0*/  ISETP.LT.AND P3, PT, R14, UR9, !P0 ;  /* 0x000000090e007c0c */ /* 0x000fc6000c761270 */
[----:B------:R1:W-:Y:S01]  /*93b0*/  @P1 STG.E.U16 desc[UR14][R8.64], R11 ;  /* 0x0000000b08001986 */ /* 0x0003e2000c10150e */
[----:B------:R-:W-:Y:S02]  /*93c0*/  LEA R14, P1, R15, R0, 0x1 ;  /* 0x000000000f0e7211 */ /* 0x000fe400078208ff */
[----:B------:R-:W-:Y:S01]  /*93d0*/  ISETP.LT.AND P2, PT, R17, UR9, !P0 ;  /* 0x0000000911007c0c */ /* 0x000fe2000c741270 */
[----:B------:R-:W4:Y:S01]  /*93e0*/  LDL.LU R22, [R1+0x54] ;  /* 0x0000540001167983 */ /* 0x000f220000300800 */
[----:B------:R-:W-:Y:S01]  /*93f0*/  IMAD R17, R3, 0x4, R15 ;  /* 0x0000000403117824 */ /* 0x000fe200078e020f */
[----:B------:R-:W-:Y:S02]  /*9400*/  LEA.HI.X.SX32 R15, R15, R2, 0x1, P1 ;  /* 0x000000020f0f7211 */ /* 0x000fe400008f0eff */
[----:B------:R-:W4:Y:S04]  /*9410*/  LDL.LU R20, [R1+0x50] ;  /* 0x0000500001147983 */ /* 0x000f280000300800 */
[----:B------:R-:W4:Y:S01]  /*9420*/  LDL.LU R19, [R1+0x4c] ;  /* 0x00004c0001137983 */ /* 0x000f220000300800 */
[----:B-----5:R-:W-:-:S03]  /*9430*/  ISETP.LT.AND P1, PT, R18, UR9, !P0 ;  /* 0x0000000912007c0c */ /* 0x020fc6000c721270 */
[----:B------:R-:W5:Y:S01]  /*9440*/  LDL.LU R18, [R1+0x48] ;  /* 0x0000480001127983 */ /* 0x000f620000300800 */
[C---:B------:R-:W-:Y:S02]  /*9450*/  LEA R10, P6, R7.reuse, R0, 0x1 ;  /* 0x00000000070a7211 */ /* 0x040fe400078c08ff */
[----:B0-----:R-:W-:Y:S02]  /*9460*/  PRMT R13, R30, 0x7632, R13 ;  /* 0x000076321e0d7816 */ /* 0x001fe4000000000d */
[----:B-1----:R-:W-:Y:S01]  /*9470*/  LEA.HI.X.SX32 R11, R7, R2, 0x1, P6 ;  /* 0x00000002070b7211 */ /* 0x002fe200030f0eff */
[----:B------:R-:W-:Y:S01]  /*9480*/  IMAD R9, R3, 0x4, R17 ;  /* 0x0000000403097824 */ /* 0x000fe200078e0211 */
[----:B------:R-:W-:Y:S01]  /*9490*/  LEA R12, P6, R17, R0, 0x1 ;  /* 0x00000000110c7211 */ /* 0x000fe200078c08ff */
[----:B------:R-:W0:Y:S04]  /*94a0*/  LDS.128 R4, [R36+UR12+0x800] ;  /* 0x0008000c24047984 */ /* 0x000e280008000c00 */
[----:B------:R1:W-:Y:S04]  /*94b0*/  @P5 STG.E.U16 desc[UR14][R10.64], R13 ;  /* 0x0000000d0a005986 */ /* 0x0003e8000c10150e */
[----:B------:R3:W-:Y:S01]  /*94c0*/  @P4 STG.E.U16 desc[UR14][R14.64], R27 ;  /* 0x0000001b0e004986 */ /* 0x0007e2000c10150e */
[----:B--2---:R-:W-:-:S03]  /*94d0*/  ISETP.LT.AND P5, PT, R21, UR9, !P0 ;  /* 0x0000000915007c0c */ /* 0x004fc6000c7a1270 */
[----:B------:R-:W2:Y:S01]  /*94e0*/  LDL.LU R21, [R1+0x44] ;  /* 0x0000440001157983 */ /* 0x000ea20000300800 */
[----:B-1----:R-:W-:Y:S01]  /*94f0*/  LEA.HI.X.SX32 R13, R17, R2, 0x1, P6 ;  /* 0x00000002110d7211 */ /* 0x002fe200030f0eff */
[----:B------:R-:W-:Y:S01]  /*9500*/  IMAD R11, R3, 0x4, R9 ;  /* 0x00000004030b7824 */ /* 0x000fe200078e0209 */
[----:B------:R-:W-:Y:S01]  /*9510*/  LEA R8, P6, R9, R0, 0x1 ;  /* 0x0000000009087211 */ /* 0x000fe200078c08ff */
[----:B------:R-:W2:Y:S02]  /*9520*/  LDL.LU R88, [R1+0x40] ;  /* 0x0000400001587983 */ /* 0x000ea40000300800 */
[----:B------:R-:W-:Y:S01]  /*9530*/  IMAD R17, R3, 0x4, R11 ;  /* 0x0000000403117824 */ /* 0x000fe200078e020b */
[----:B------:R-:W-:Y:S02]  /*9540*/  LEA.HI.X.SX32 R9, R9, R2, 0x1, P6 ;  /* 0x0000000209097211 */ /* 0x000fe400030f0eff */
[----:B------:R-:W-:Y:S02]  /*9550*/  LEA R10, P6, R11, R0, 0x1 ;  /* 0x000000000b0a7211 */ /* 0x000fe400078c08ff */
[----:B---3--:R-:W-:-:S02]  /*9560*/  PRMT R15, R27, 0x7632, R15 ;  /* 0x000076321b0f7816 */ /* 0x008fc4000000000f */
[----:B------:R-:W-:Y:S02]  /*9570*/  LEA.HI.X.SX32 R11, R11, R2, 0x1, P6 ;  /* 0x000000020b0b7211 */ /* 0x000fe400030f0eff */
[----:B------:R-:W-:Y:S01]  /*9580*/  LEA R14, P6, R17, R0, 0x1 ;  /* 0x00000000110e7211 */ /* 0x000fe200078c08ff */
[----:B------:R-:W-:Y:S01]  /*9590*/  @P2 STG.E.U16 desc[UR14][R12.64], R31 ;  /* 0x0000001f0c002986 */ /* 0x000fe2000c10150e */
[----:B------:R-:W-:-:S03]  /*95a0*/  PRMT R16, R31, 0x7632, R16 ;  /* 0x000076321f107816 */ /* 0x000fc60000000010 */
[----:B------:R1:W-:Y:S01]  /*95b0*/  @P3 STG.E.U16 desc[UR14][R8.64], R15 ;  /* 0x0000000f08003986 */ /* 0x0003e2000c10150e */
[----:B------:R-:W-:Y:S02]  /*95c0*/  ISETP.LT.AND P4, PT, R23, UR9, !P0 ;  /* 0x0000000917007c0c */ /* 0x000fe4000c781270 */
[----:B----4-:R-:W-:Y:S01]  /*95d0*/  ISETP.LT.AND P3, PT, R20, UR9, !P0 ;  /* 0x0000000914007c0c */ /* 0x010fe2000c761270 */
[----:B------:R3:W-:Y:S04]  /*95e0*/  @P1 STG.E.U16 desc[UR14][R10.64], R16 ;  /* 0x000000100a001986 */ /* 0x0007e8000c10150e */
[----:B------:R-:W4:Y:S01]  /*95f0*/  LDL.LU R23, [R1+0x3c] ;  /* 0x00003c0001177983 */ /* 0x000f220000300800 */
[----:B-1----:R-:W-:-:S03]  /*9600*/  LEA.HI.X.SX32 R15, R17, R2, 0x1, P6 ;  /* 0x00000002110f7211 */ /* 0x002fc600030f0eff */
[----:B------:R-:W4:Y:S04]  /*9610*/  LDL.LU R20, [R1+0x38] ;  /* 0x0000380001147983 */ /* 0x000f280000300800 */
[----:B------:R-:W-:Y:S01]  /*9620*/  @P5 STG.E.U16 desc[UR14][R14.64], R32 ;  /* 0x000000200e005986 */ /* 0x000fe2000c10150e */
[----:B-----5:R-:W-:-:S03]  /*9630*/  ISETP.LT.AND P5, PT, R18, UR9, !P0 ;  /* 0x0000000912007c0c */ /* 0x020fc6000c7a1270 */
[----:B------:R-:W5:Y:S01]  /*9640*/  LDL.LU R18, [R1+0x34] ;  /* 0x0000340001127983 */ /* 0x000f620000300800 */
[----:B------:R-:W-:-:S04]  /*9650*/  IMAD R13, R3, 0x4, R17 ;  /* 0x00000004030d7824 */ /* 0x000fc800078e0211 */
[----:B------:R-:W-:Y:S01]  /*9660*/  IMAD R17, R3, 0x4, R13 ;  /* 0x0000000403117824 */ /* 0x000fe200078e020d */
[----:B------:R-:W-:Y:S02]  /*9670*/  LEA R12, P6, R13, R0, 0x1 ;  /* 0x000000000d0c7211 */ /* 0x000fe400078c08ff */
[----:B------:R-:W-:Y:S01]  /*9680*/  ISETP.LT.AND P1, PT, R19, UR9, !P0 ;  /* 0x0000000913007c0c */ /* 0x000fe2000c721270 */
[----:B------:R-:W-:Y:S01]  /*9690*/  IMAD R19, R3, 0x4, R17 ;  /* 0x0000000403137824 */ /* 0x000fe200078e0211 */
[----:B------:R-:W-:Y:S02]  /*96a0*/  LEA.HI.X.SX32 R13, R13, R2, 0x1, P6 ;  /* 0x000000020d0d7211 */ /* 0x000fe400030f0eff */
[----:B------:R-:W-:Y:S02]  /*96b0*/  ISETP.LT.AND P2, PT, R22, UR9, !P0 ;  /* 0x0000000916007c0c */ /* 0x000fe4000c741270 */
[C---:B------:R-:W-:Y:S01]  /*96c0*/  LEA R8, P6, R17.reuse, R0, 0x1 ;  /* 0x0000000011087211 */ /* 0x040fe200078c08ff */
[----:B0-----:R0:W-:Y:S03]  /*96d0*/  @P4 STG.E.U16 desc[UR14][R12.64], R4 ;  /* 0x000000040c004986 */ /* 0x0011e6000c10150e */
[----:B------:R-:W-:Y:S01]  /*96e0*/  LEA.HI.X.SX32 R9, R17, R2, 0x1, P6 ;  /* 0x0000000211097211 */ /* 0x000fe200030f0eff */
[----:B------:R-:W-:Y:S01]  /*96f0*/  IMAD R17, R3, 0x4, R19 ;  /* 0x0000000403117824 */ /* 0x000fe200078e0213 */
[C---:B---3--:R-:W-:Y:S01]  /*9700*/  LEA R10, P6, R19.reuse, R0, 0x1 ;  /* 0x00000000130a7211 */ /* 0x048fe200078c08ff */
[----:B------:R-:W3:Y:S03]  /*9710*/  LDL.LU R22, [R1+0x30] ;  /* 0x0000300001167983 */ /* 0x000ee60000300800 */
[----:B------:R-:W-:Y:S01]  /*9720*/  LEA.HI.X.SX32 R11, R19, R2, 0x1, P6 ;  /* 0x00000002130b7211 */ /* 0x000fe200030f0eff */
[----:B------:R-:W-:Y:S01]  /*9730*/  IMAD R19, R3, 0x4, R17 ;  /* 0x0000000403137824 */ /* 0x000fe200078e0211 */
[----:B0-----:R-:W-:-:S02]  /*9740*/  PRMT R13, R32, 0x7632, R13 ;  /* 0x00007632200d7816 */ /* 0x001fc4000000000d */
[----:B------:R-:W-:Y:S02]  /*9750*/  PRMT R15, R4, 0x7632, R15 ;  /* 0x00007632040f7816 */ /* 0x000fe4000000000f */
[----:B--2---:R-:W-:Y:S01]  /*9760*/  ISETP.LT.AND P4, PT, R21, UR9, !P0 ;  /* 0x0000000915007c0c */ /* 0x004fe2000c781270 */
[----:B------:R0:W-:Y:S01]  /*9770*/  @P2 STG.E.U16 desc[UR14][R8.64], R13 ;  /* 0x0000000d08002986 */ /* 0x0001e2000c10150e */
[-C--:B------:R-:W-:Y:S02]  /*9780*/  LEA R14, P2, R17, R0.reuse, 0x1 ;  /* 0x00000000110e7211 */ /* 0x080fe400078408ff */
[C---:B------:R-:W-:Y:S01]  /*9790*/  LEA R12, P6, R19.reuse, R0, 0x1 ;  /* 0x00000000130c7211 */ /* 0x040fe200078c08ff */
[----:B------:R-:W2:Y:S04]  /*97a0*/  LDL.LU R21, [R1+0x2c] ;  /* 0x00002c0001157983 */ /* 0x000ea80000300800 */
[----:B------:R1:W-:Y:S01]  /*97b0*/  @P3 STG.E.U16 desc[UR14][R10.64], R15 ;  /* 0x0000000f0a003986 */ /* 0x0003e2000c10150e */
[----:B0-----:R-:W-:-:S03]  /*97c0*/  LEA.HI.X.SX32 R13, R19, R2, 0x1, P6 ;  /* 0x00000002130d7211 */ /* 0x001fc600030f0eff */
[----:B------:R-:W3:Y:S01]  /*97d0*/  LDL.LU R16, [R1+0x28] ;  /* 0x0000280001107983 */ /* 0x000ee20000300800 */
[----:B-1----:R-:W-:-:S05]  /*97e0*/  LEA.HI.X.SX32 R15, R17, R2, 0x1, P2 ;  /* 0x00000002110f7211 */ /* 0x002fca00010f0eff */
[----:B------:R0:W-:Y:S01]  /*97f0*/  @P1 STG.E.U16 desc[UR14][R14.64], R33 ;  /* 0x000000210e001986 */ /* 0x0001e2000c10150e */
[----:B----4-:R-:W-:-:S03]  /*9800*/  ISETP.LT.AND P1, PT, R20, UR9, !P0 ;  /* 0x0000000914007c0c */ /* 0x010fc6000c721270 */
[----:B------:R-:W-:Y:S04]  /*9810*/  @P5 STG.E.U16 desc[UR14][R12.64], R5 ;  /* 0x000000050c005986 */ /* 0x000fe8000c10150e */
[----:B------:R-:W4:Y:S01]  /*9820*/  LDL.LU R20, [R1+0x24] ;  /* 0x0000240001147983 */ /* 0x000f220000300800 */
[----:B-----5:R-:W-:-:S03]  /*9830*/  ISETP.LT.AND P5, PT, R18, UR9, !P0 ;  /* 0x0000000912007c0c */ /* 0x020fc6000c7a1270 */
[----:B------:R-:W5:Y:S01]  /*9840*/  LDL.LU R18, [R1+0x20] ;  /* 0x0000200001127983 */ /* 0x000f620000300800 */
[----:B------:R-:W-:Y:S01]  /*9850*/  IMAD R17, R3, 0x4, R19 ;  /* 0x0000000403117824 */ /* 0x000fe200078e0213 */
[----:B0-----:R-:W-:-:S04]  /*9860*/  PRMT R15, R33, 0x7632, R15 ;  /* 0x00007632210f7816 */ /* 0x001fc8000000000f */
[----:B------:R-:W-:Y:S01]  /*9870*/  LEA R8, P6, R17, R0, 0x1 ;  /* 0x0000000011087211 */ /* 0x000fe200078c08ff */
[----:B------:R-:W-:-:S03]  /*9880*/  IMAD R11, R3, 0x4, R17 ;  /* 0x00000004030b7824 */ /* 0x000fc600078e0211 */
[----:B------:R-:W-:Y:S01]  /*9890*/  LEA.HI.X.SX32 R9, R17, R2, 0x1, P6 ;  /* 0x0000000211097211 */ /* 0x000fe200030f0eff */
[----:B------:R-:W-:Y:S01]  /*98a0*/  IMAD R17, R3, 0x4, R11 ;  /* 0x0000000403117824 */ /* 0x000fe200078e020b */
[----:B------:R-:W-:-:S03]  /*98b0*/  LEA R10, P6, R11, R0, 0x1 ;  /* 0x000000000b0a7211 */ /* 0x000fc600078c08ff */
[----:B------:R0:W-:Y:S01]  /*98c0*/  @P4 STG.E.U16 desc[UR14][R8.64], R15 ;  /* 0x0000000f08004986 */ /* 0x0001e2000c10150e */
[----:B------:R-:W-:Y:S02]  /*98d0*/  ISETP.LT.AND P3, PT, R88, UR9, !P0 ;  /* 0x0000000958007c0c */ /* 0x000fe4000c761270 */
[----:B------:R-:W-:Y:S02]  /*98e0*/  LEA.HI.X.SX32 R11, R11, R2, 0x1, P6 ;  /* 0x000000020b0b7211 */ /* 0x000fe400030f0eff */
[----:B------:R-:W-:Y:S02]  /*98f0*/  ISETP.LT.AND P2, PT, R23, UR9, !P0 ;  /* 0x0000000917007c0c */ /* 0x000fe4000c741270 */
[----:B------:R-:W-:Y:S02]  /*9900*/  LEA R14, P6, R17, R0, 0x1 ;  /* 0x00000000110e7211 */ /* 0x000fe400078c08ff */
[----:B0-----:R-:W-:Y:S01]  /*9910*/  PRMT R9, R5, 0x7632, R9 ;  /* 0x0000763205097816 */ /* 0x001fe20000000009 */
[----:B------:R-:W-:Y:S01]  /*9920*/  IMAD R5, R3, 0x4, R17 ;  /* 0x0000000403057824 */ /* 0x000fe200078e0211 */
[----:B------:R-:W-:-:S03]  /*9930*/  LEA.HI.X.SX32 R15, R17, R2, 0x1, P6 ;  /* 0x00000002110f7211 */ /* 0x000fc600030f0eff */
[----:B------:R-:W-:Y:S01]  /*9940*/  IMAD R13, R3, 0x4, R5 ;  /* 0x00000004030d7824 */ /* 0x000fe200078e0205 */
[----:B------:R-:W-:-:S03]  /*9950*/  LEA R4, P6, R5, R0, 0x1 ;  /* 0x0000000005047211 */ /* 0x000fc600078c08ff */
[----:B------:R-:W-:Y:S01]  /*9960*/  IMAD R17, R3, 0x4, R13 ;  /* 0x0000000403117824 */ /* 0x000fe200078e020d */
[----:B------:R-:W-:Y:S01]  /*9970*/  LEA.HI.X.SX32 R5, R5, R2, 0x1, P6 ;  /* 0x0000000205057211 */ /* 0x000fe200030f0eff */
[----:B------:R0:W-:Y:S02]  /*9980*/  @P3 STG.E.U16 desc[UR14][R10.64], R9 ;  /* 0x000000090a003986 */ /* 0x0001e4000c10150e */
[----:B------:R-:W-:Y:S01]  /*9990*/  IMAD R19, R3, 0x4, R17 ;  /* 0x0000000403137824 */ /* 0x000fe200078e0211 */
[----:B--2---:R-:W-:Y:S01]  /*99a0*/  ISETP.LT.AND P3, PT, R21, UR9, !P0 ;  /* 0x0000000915007c0c */ /* 0x004fe2000c761270 */
[----:B------:R1:W-:Y:S02]  /*99b0*/  @P2 STG.E.U16 desc[UR14][R14.64], R34 ;  /* 0x000000220e002986 */ /* 0x0003e4000c10150e */
[----:B------:R-:W-:Y:S02]  /*99c0*/  IMAD R21, R3, 0x4, R19 ;  /* 0x0000000403157824 */ /* 0x000fe400078e0213 */
[----:B------:R2:W-:Y:S01]  /*99d0*/  @P1 STG.E.U16 desc[UR14][R4.64], R6 ;  /* 0x0000000604001986 */ /* 0x0005e2000c10150e */
[----:B------:R-:W-:-:S02]  /*99e0*/  LEA R8, P6, R13, R0, 0x1 ;  /* 0x000000000d087211 */ /* 0x000fc400078c08ff */
[----:B0-----:R-:W-:Y:S01]  /*99f0*/  LEA R10, P1, R17, R0, 0x1 ;  /* 0x00000000110a7211 */ /* 0x001fe200078208ff */
[----:B------:R-:W-:Y:S01]  /*9a00*/  IMAD R23, R3, 0x4, R21 ;  /* 0x0000000403177824 */ /* 0x000fe200078e0215 */
[-C--:B------:R-:W-:Y:S02]  /*9a10*/  LEA.HI.X.SX32 R9, R13, R2.reuse, 0x1, P6 ;  /* 0x000000020d097211 */ /* 0x080fe400030f0eff */
[----:B------:R-:W-:Y:S02]  /*9a20*/  LEA.HI.X.SX32 R11, R17, R2, 0x1, P1 ;  /* 0x00000002110b7211 */ /* 0x000fe400008f0eff */
[-C--:B-1----:R-:W-:Y:S02]  /*9a30*/  LEA R14, P1, R21, R0.reuse, 0x1 ;  /* 0x00000000150e7211 */ /* 0x082fe400078208ff */
[----:B---3--:R-:W-:Y:S02]  /*9a40*/  ISETP.LT.AND P4, PT, R22, UR9, !P0 ;  /* 0x0000000916007c0c */ /* 0x008fe4000c781270 */
[----:B------:R-:W-:-:S02]  /*9a50*/  LEA R12, P6, R19, R0, 0x1 ;  /* 0x00000000130c7211 */ /* 0x000fc400078c08ff */
[----:B------:R-:W-:Y:S02]  /*9a60*/  ISETP.LT.AND P2, PT, R16, UR9, !P0 ;  /* 0x0000000910007c0c */ /* 0x000fe4000c741270 */
[-C--:B------:R-:W-:Y:S02]  /*9a70*/  LEA.HI.X.SX32 R15, R21, R2.reuse, 0x1, P1 ;  /* 0x00000002150f7211 */ /* 0x080fe400008f0eff */
[----:B----4-:R-:W-:Y:S01]  /*9a80*/  ISETP.LT.AND P1, PT, R20, UR9, !P0 ;  /* 0x0000000914007c0c */ /* 0x010fe2000c721270 */
[----:B------:R-:W-:Y:S01]  /*9a90*/  IMAD R3, R3, 0x4, R23 ;  /* 0x0000000403037824 */ /* 0x000fe200078e0217 */
[----:B------:R-:W-:Y:S02]  /*9aa0*/  LEA.HI.X.SX32 R13, R19, R2, 0x1, P6 ;  /* 0x00000002130d7211 */ /* 0x000fe400030f0eff */
[----:B------:R-:W-:Y:S02]  /*9ab0*/  LEA R16, P6, R23, R0, 0x1 ;  /* 0x0000000017107211 */ /* 0x000fe400078c08ff */
[----:B------:R-:W-:-:S02]  /*9ac0*/  PRMT R34, R34, 0x7632, R34 ;  /* 0x0000763222227816 */ /* 0x000fc40000000022 */
[----:B--2---:R-:W-:Y:S02]  /*9ad0*/  PRMT R6, R6, 0x7632, R6 ;  /* 0x0000763206067816 */ /* 0x004fe40000000006 */
[----:B------:R-:W-:Y:S02]  /*9ae0*/  LEA.HI.X.SX32 R17, R23, R2, 0x1, P6 ;  /* 0x0000000217117211 */ /* 0x000fe400030f0eff */
[----:B------:R-:W-:Y:S01]  /*9af0*/  LEA R4, P6, R3, R0, 0x1 ;  /* 0x0000000003047211 */ /* 0x000fe200078c08ff */
[----:B------:R0:W-:Y:S01]  /*9b00*/  @P5 STG.E.U16 desc[UR14][R8.64], R34 ;  /* 0x0000002208005986 */ /* 0x0001e2000c10150e */
[----:B------:R-:W-:-:S03]  /*9b10*/  PRMT R0, R35, 0x7632, R0 ;  /* 0x0000763223007816 */ /* 0x000fc60000000000 */
[----:B------:R0:W-:Y:S04]  /*9b20*/  @P4 STG.E.U16 desc[UR14][R10.64], R6 ;  /* 0x000000060a004986 */ /* 0x0001e8000c10150e */
[----:B------:R0:W-:Y:S04]  /*9b30*/  @P3 STG.E.U16 desc[UR14][R12.64], R35 ;  /* 0x000000230c003986 */ /* 0x0001e8000c10150e */
[----:B------:R0:W-:Y:S01]  /*9b40*/  @P2 STG.E.U16 desc[UR14][R14.64], R7 ;  /* 0x000000070e002986 */ /* 0x0001e2000c10150e */
[----:B------:R-:W-:-:S03]  /*9b50*/  LEA.HI.X.SX32 R5, R3, R2, 0x1, P6 ;  /* 0x0000000203057211 */ /* 0x000fc600030f0eff */
[----:B------:R0:W-:Y:S01]  /*9b60*/  @P1 STG.E.U16 desc[UR14][R16.64], R0 ;  /* 0x0000000010001986 */ /* 0x0001e2000c10150e */
[----:B-----5:R-:W-:-:S13]  /*9b70*/  ISETP.LT.AND P0, PT, R18, UR9, !P0 ;  /* 0x0000000912007c0c */ /* 0x020fda000c701270 */
[----:B0-----:R-:W-:Y:S05]  /*9b80*/  @!P0 EXIT ;  /* 0x000000000000894d */ /* 0x001fea0003800000 */
[----:B------:R-:W-:-:S05]  /*9b90*/  PRMT R2, R7, 0x7632, R2 ;  /* 0x0000763207027816 */ /* 0x000fca0000000002 */
[----:B------:R-:W-:Y:S01]  /*9ba0*/  STG.E.U16 desc[UR14][R4.64], R2 ;  /* 0x0000000204007986 */ /* 0x000fe2000c10150e */
[----:B------:R-:W-:Y:S05]  /*9bb0*/  EXIT ;  /* 0x000000000000794d */ /* 0x000fea0003800000 */
.L_x_2:
[----:B------:R-:W-:-:S00]  /*9bc0*/  BRA `(.L_x_2) ;  /* 0xfffffffc00fc7947 */ /* 0x000fc0000383ffff */
[----:B------:R-:W-:-:S00]  /*9bd0*/  NOP ;  /* 0x0000000000007918 */ /* 0x000fc00000000000 */
        /* <DEDUP_REMOVED lines=10> */
.L_x_3:


//--------------------- .nv.shared.matmul_kernel  --------------------------
	.section	.nv.shared.matmul_kernel,"aw",@nobits
	.sectionflags	@""
	.align	16
	.zero		1024


//--------------------- .nv.shared.reserved.0     --------------------------
	.section	.nv.shared.reserved.0,"aw",@nobits
	.weak		__nv_reservedSMEM_offset_0_alias
	.size		__nv_reservedSMEM_offset_0_alias, 0, 0
	.other		__nv_reservedSMEM_offset_0_alias,@"STO_CUDA_RESERVED_SHARED STV_DEFAULT"
__nv_reservedSMEM_offset_0_alias:
	.zero		0


//--------------------- .nv.constant0.matmul_kernel --------------------------
	.section	.nv.constant0.matmul_kernel,"a",@progbits
	.sectionflags	@""
	.align	4
.nv.constant0.matmul_kernel:
	.zero		608


//--------------------- SYMBOLS --------------------------

	.type		.nv.reservedSmem.offset0,@object
	.size		.nv.reservedSmem.offset0,0x4
